//
// Generated by NVIDIA NVVM Compiler
//
// Compiler Build ID: CL-36424714
// Cuda compilation tools, release 13.0, V13.0.88
// Based on NVVM 20.0.0
//

.version 9.0
.target sm_100
.address_size 64

	// .globl	default_function_kernel0
// _ZZ24default_function_kernel0E15pad_temp_shared has been demoted
// _ZZ24default_function_kernel0E13kernel_shared has been demoted
.extern .shared .align 16 .b8 shared_input[];

.visible .entry default_function_kernel0(
	.param .u64 .ptr .align 1 default_function_kernel0_param_0,
	.param .u64 .ptr .align 1 default_function_kernel0_param_1,
	.param .u64 .ptr .align 1 default_function_kernel0_param_2
)
{
	.reg .pred 	%p<25>;
	.reg .b32 	%r<60>;
	.reg .b32 	%f<714>;
	.reg .b64 	%rd<24>;
	// demoted variable
	.shared .align 4 .b8 _ZZ24default_function_kernel0E15pad_temp_shared[1536];
	// demoted variable
	.shared .align 4 .b8 _ZZ24default_function_kernel0E13kernel_shared[4608];
	ld.param.u64 	%rd6, [default_function_kernel0_param_0];
	ld.param.u64 	%rd7, [default_function_kernel0_param_1];
	ld.param.u64 	%rd5, [default_function_kernel0_param_2];
	cvta.to.global.u64 	%rd1, %rd7;
	cvta.to.global.u64 	%rd2, %rd6;
	mov.u32 	%r1, %ctaid.y;
	mov.u32 	%r20, %tid.x;
	or.b32  	%r2, %r1, %r20;
	setp.ne.s32 	%p6, %r2, 0;
	mov.u32 	%r21, %ctaid.x;
	setp.ne.s32 	%p7, %r21, 0;
	and.pred  	%p1, %p7, %p6;
	mov.u32 	%r3, %tid.z;
	mul.lo.s32 	%r4, %r3, 1568;
	mov.u32 	%r5, %tid.y;
	mul.lo.s32 	%r6, %r5, 784;
	shl.b32 	%r7, %r21, 2;
	add.s32 	%r8, %r20, %r1;
	mul.lo.s32 	%r9, %r8, 56;
	add.s32 	%r22, %r4, %r6;
	add.s32 	%r23, %r22, %r7;
	add.s32 	%r24, %r23, %r9;
	add.s32 	%r10, %r24, -29;
	mul.lo.s32 	%r25, %r5, 24;
	mad.lo.s32 	%r26, %r3, 48, %r25;
	mad.lo.s32 	%r27, %r20, 12, %r26;
	shl.b32 	%r28, %r27, 2;
	mov.u32 	%r29, _ZZ24default_function_kernel0E15pad_temp_shared;
	add.s32 	%r11, %r29, %r28;
	setp.lt.u32 	%p2, %r21, 6;
	and.pred  	%p3, %p6, %p2;
	setp.lt.u32 	%p9, %r8, 14;
	and.pred  	%p4, %p7, %p9;
	mov.u32 	%r12, %ctaid.z;
	mul.lo.s32 	%r30, %r3, 576;
	mad.lo.s32 	%r31, %r12, 4608, %r30;
	mul.lo.s32 	%r32, %r5, 72;
	mul.lo.s32 	%r33, %r20, 36;
	add.s32 	%r34, %r31, %r32;
	add.s32 	%r13, %r34, %r33;
	mad.lo.s32 	%r35, %r3, 144, %r32;
	add.s32 	%r36, %r35, %r33;
	shl.b32 	%r37, %r36, 2;
	mov.u32 	%r38, _ZZ24default_function_kernel0E13kernel_shared;
	add.s32 	%r14, %r38, %r37;
	shl.b32 	%r15, %r20, 1;
	mov.f32 	%f700, 0f00000000;
	mov.b32 	%r59, 0;
	not.pred 	%p10, %p1;
	not.pred 	%p15, %p3;
	not.pred 	%p16, %p4;
	cvt.u64.u32 	%rd13, %r9;
	mov.f32 	%f701, %f700;
$L__BB0_1:
	bar.sync 	0;
	mul.lo.s32 	%r17, %r59, 12544;
	add.s32 	%r39, %r10, %r17;
	mul.wide.s32 	%rd8, %r39, 4;
	add.s64 	%rd3, %rd2, %rd8;
	mov.f32 	%f702, 0f00000000;
	@%p10 bra 	$L__BB0_3;
	ld.global.nc.f32 	%f702, [%rd3];
$L__BB0_3:
	setp.eq.s32 	%p11, %r2, 0;
	st.shared.f32 	[%r11], %f702;
	mov.f32 	%f703, 0f00000000;
	@%p11 bra 	$L__BB0_5;
	ld.global.nc.f32 	%f703, [%rd3+4];
$L__BB0_5:
	st.shared.f32 	[%r11+4], %f703;
	mov.f32 	%f704, 0f00000000;
	@%p11 bra 	$L__BB0_7;
	ld.global.nc.f32 	%f704, [%rd3+8];
$L__BB0_7:
	st.shared.f32 	[%r11+8], %f704;
	mov.f32 	%f705, 0f00000000;
	@%p11 bra 	$L__BB0_9;
	ld.global.nc.f32 	%f705, [%rd3+12];
$L__BB0_9:
	st.shared.f32 	[%r11+12], %f705;
	mov.f32 	%f706, 0f00000000;
	@%p11 bra 	$L__BB0_11;
	ld.global.nc.f32 	%f706, [%rd3+16];
$L__BB0_11:
	st.shared.f32 	[%r11+16], %f706;
	mov.f32 	%f707, 0f00000000;
	@%p15 bra 	$L__BB0_13;
	ld.global.nc.f32 	%f707, [%rd3+20];
$L__BB0_13:
	st.shared.f32 	[%r11+20], %f707;
	mov.f32 	%f708, 0f00000000;
	@%p16 bra 	$L__BB0_15;
	add.s32 	%r41, %r39, 28;
	mul.wide.u32 	%rd9, %r41, 4;
	add.s64 	%rd10, %rd2, %rd9;
	ld.global.nc.f32 	%f708, [%rd10];
$L__BB0_15:
	setp.gt.u32 	%p17, %r8, 13;
	st.shared.f32 	[%r11+24], %f708;
	mov.f32 	%f709, 0f00000000;
	@%p17 bra 	$L__BB0_17;
	add.s32 	%r43, %r39, 29;
	mul.wide.u32 	%rd11, %r43, 4;
	add.s64 	%rd12, %rd2, %rd11;
	ld.global.nc.f32 	%f709, [%rd12];
$L__BB0_17:
	st.shared.f32 	[%r11+28], %f709;
	cvt.u64.u32 	%rd14, %r23;
	cvt.u64.u32 	%rd15, %r17;
	add.s64 	%rd16, %rd14, %rd13;
	add.s64 	%rd17, %rd16, %rd15;
	shl.b64 	%rd18, %rd17, 2;
	add.s64 	%rd4, %rd2, %rd18;
	mov.f32 	%f710, 0f00000000;
	@%p17 bra 	$L__BB0_19;
	ld.global.nc.f32 	%f710, [%rd4+4];
$L__BB0_19:
	st.shared.f32 	[%r11+32], %f710;
	mov.f32 	%f711, 0f00000000;
	@%p17 bra 	$L__BB0_21;
	ld.global.nc.f32 	%f711, [%rd4+8];
$L__BB0_21:
	st.shared.f32 	[%r11+36], %f711;
	mov.f32 	%f712, 0f00000000;
	mov.pred 	%p24, 0;
	@%p17 bra 	$L__BB0_23;
	ld.global.nc.f32 	%f712, [%rd4+12];
	mov.pred 	%p24, %p2;
$L__BB0_23:
	st.shared.f32 	[%r11+40], %f712;
	mov.f32 	%f713, 0f00000000;
	not.pred 	%p22, %p24;
	@%p22 bra 	$L__BB0_25;
	ld.global.nc.f32 	%f713, [%rd4+16];
$L__BB0_25:
	st.shared.f32 	[%r11+44], %f713;
	mad.lo.s32 	%r46, %r59, 144, %r13;
	mul.wide.u32 	%rd19, %r46, 4;
	add.s64 	%rd20, %rd1, %rd19;
	ld.global.nc.f32 	%f42, [%rd20];
	st.shared.f32 	[%r14], %f42;
	ld.global.nc.f32 	%f43, [%rd20+4];
	st.shared.f32 	[%r14+4], %f43;
	ld.global.nc.f32 	%f44, [%rd20+8];
	st.shared.f32 	[%r14+8], %f44;
	ld.global.nc.f32 	%f45, [%rd20+12];
	st.shared.f32 	[%r14+12], %f45;
	ld.global.nc.f32 	%f46, [%rd20+16];
	st.shared.f32 	[%r14+16], %f46;
	ld.global.nc.f32 	%f47, [%rd20+20];
	st.shared.f32 	[%r14+20], %f47;
	ld.global.nc.f32 	%f48, [%rd20+24];
	st.shared.f32 	[%r14+24], %f48;
	ld.global.nc.f32 	%f49, [%rd20+28];
	st.shared.f32 	[%r14+28], %f49;
	ld.global.nc.f32 	%f50, [%rd20+32];
	st.shared.f32 	[%r14+32], %f50;
	ld.global.nc.f32 	%f51, [%rd20+36];
	st.shared.f32 	[%r14+36], %f51;
	ld.global.nc.f32 	%f52, [%rd20+40];
	st.shared.f32 	[%r14+40], %f52;
	ld.global.nc.f32 	%f53, [%rd20+44];
	st.shared.f32 	[%r14+44], %f53;
	ld.global.nc.f32 	%f54, [%rd20+48];
	st.shared.f32 	[%r14+48], %f54;
	ld.global.nc.f32 	%f55, [%rd20+52];
	st.shared.f32 	[%r14+52], %f55;
	ld.global.nc.f32 	%f56, [%rd20+56];
	st.shared.f32 	[%r14+56], %f56;
	ld.global.nc.f32 	%f57, [%rd20+60];
	st.shared.f32 	[%r14+60], %f57;
	ld.global.nc.f32 	%f58, [%rd20+64];
	st.shared.f32 	[%r14+64], %f58;
	ld.global.nc.f32 	%f59, [%rd20+68];
	st.shared.f32 	[%r14+68], %f59;
	ld.global.nc.f32 	%f60, [%rd20+72];
	st.shared.f32 	[%r14+72], %f60;
	ld.global.nc.f32 	%f61, [%rd20+76];
	st.shared.f32 	[%r14+76], %f61;
	ld.global.nc.f32 	%f62, [%rd20+80];
	st.shared.f32 	[%r14+80], %f62;
	ld.global.nc.f32 	%f63, [%rd20+84];
	st.shared.f32 	[%r14+84], %f63;
	ld.global.nc.f32 	%f64, [%rd20+88];
	st.shared.f32 	[%r14+88], %f64;
	ld.global.nc.f32 	%f65, [%rd20+92];
	st.shared.f32 	[%r14+92], %f65;
	ld.global.nc.f32 	%f66, [%rd20+96];
	st.shared.f32 	[%r14+96], %f66;
	ld.global.nc.f32 	%f67, [%rd20+100];
	st.shared.f32 	[%r14+100], %f67;
	ld.global.nc.f32 	%f68, [%rd20+104];
	st.shared.f32 	[%r14+104], %f68;
	ld.global.nc.f32 	%f69, [%rd20+108];
	st.shared.f32 	[%r14+108], %f69;
	ld.global.nc.f32 	%f70, [%rd20+112];
	st.shared.f32 	[%r14+112], %f70;
	ld.global.nc.f32 	%f71, [%rd20+116];
	st.shared.f32 	[%r14+116], %f71;
	ld.global.nc.f32 	%f72, [%rd20+120];
	st.shared.f32 	[%r14+120], %f72;
	ld.global.nc.f32 	%f73, [%rd20+124];
	st.shared.f32 	[%r14+124], %f73;
	ld.global.nc.f32 	%f74, [%rd20+128];
	st.shared.f32 	[%r14+128], %f74;
	ld.global.nc.f32 	%f75, [%rd20+132];
	st.shared.f32 	[%r14+132], %f75;
	ld.global.nc.f32 	%f76, [%rd20+136];
	st.shared.f32 	[%r14+136], %f76;
	ld.global.nc.f32 	%f77, [%rd20+140];
	st.shared.f32 	[%r14+140], %f77;
	bar.sync 	0;
	mad.lo.s32 	%r47, %r5, 6, %r15;
	shl.b32 	%r48, %r47, 2;
	mov.u32 	%r49, _ZZ24default_function_kernel0E15pad_temp_shared;
	add.s32 	%r50, %r49, %r48;
	ld.shared.f32 	%f78, [%r50];
	ld.shared.f32 	%f79, [%r50+4];
	ld.shared.f32 	%f80, [%r50+8];
	ld.shared.f32 	%f81, [%r50+12];
	mov.u32 	%r51, _ZZ24default_function_kernel0E13kernel_shared;
	mad.lo.s32 	%r52, %r3, 576, %r51;
	ld.shared.f32 	%f82, [%r52];
	ld.shared.f32 	%f83, [%r52+4];
	ld.shared.f32 	%f84, [%r52+8];
	fma.rn.f32 	%f85, %f78, %f82, %f701;
	fma.rn.f32 	%f86, %f79, %f82, %f700;
	fma.rn.f32 	%f87, %f79, %f83, %f85;
	fma.rn.f32 	%f88, %f80, %f83, %f86;
	fma.rn.f32 	%f89, %f80, %f84, %f87;
	fma.rn.f32 	%f90, %f81, %f84, %f88;
	ld.shared.f32 	%f91, [%r50+24];
	ld.shared.f32 	%f92, [%r50+28];
	ld.shared.f32 	%f93, [%r50+32];
	ld.shared.f32 	%f94, [%r50+36];
	ld.shared.f32 	%f95, [%r52+12];
	ld.shared.f32 	%f96, [%r52+16];
	ld.shared.f32 	%f97, [%r52+20];
	fma.rn.f32 	%f98, %f91, %f95, %f89;
	fma.rn.f32 	%f99, %f92, %f95, %f90;
	fma.rn.f32 	%f100, %f92, %f96, %f98;
	fma.rn.f32 	%f101, %f93, %f96, %f99;
	fma.rn.f32 	%f102, %f93, %f97, %f100;
	fma.rn.f32 	%f103, %f94, %f97, %f101;
	ld.shared.f32 	%f104, [%r50+48];
	ld.shared.f32 	%f105, [%r50+52];
	ld.shared.f32 	%f106, [%r50+56];
	ld.shared.f32 	%f107, [%r50+60];
	ld.shared.f32 	%f108, [%r52+24];
	ld.shared.f32 	%f109, [%r52+28];
	ld.shared.f32 	%f110, [%r52+32];
	fma.rn.f32 	%f111, %f104, %f108, %f102;
	fma.rn.f32 	%f112, %f105, %f108, %f103;
	fma.rn.f32 	%f113, %f105, %f109, %f111;
	fma.rn.f32 	%f114, %f106, %f109, %f112;
	fma.rn.f32 	%f115, %f106, %f110, %f113;
	fma.rn.f32 	%f116, %f107, %f110, %f114;
	ld.shared.f32 	%f117, [%r50+96];
	ld.shared.f32 	%f118, [%r50+100];
	ld.shared.f32 	%f119, [%r50+104];
	ld.shared.f32 	%f120, [%r50+108];
	ld.shared.f32 	%f121, [%r52+36];
	ld.shared.f32 	%f122, [%r52+40];
	ld.shared.f32 	%f123, [%r52+44];
	fma.rn.f32 	%f124, %f117, %f121, %f115;
	fma.rn.f32 	%f125, %f118, %f121, %f116;
	fma.rn.f32 	%f126, %f118, %f122, %f124;
	fma.rn.f32 	%f127, %f119, %f122, %f125;
	fma.rn.f32 	%f128, %f119, %f123, %f126;
	fma.rn.f32 	%f129, %f120, %f123, %f127;
	ld.shared.f32 	%f130, [%r50+120];
	ld.shared.f32 	%f131, [%r50+124];
	ld.shared.f32 	%f132, [%r50+128];
	ld.shared.f32 	%f133, [%r50+132];
	ld.shared.f32 	%f134, [%r52+48];
	ld.shared.f32 	%f135, [%r52+52];
	ld.shared.f32 	%f136, [%r52+56];
	fma.rn.f32 	%f137, %f130, %f134, %f128;
	fma.rn.f32 	%f138, %f131, %f134, %f129;
	fma.rn.f32 	%f139, %f131, %f135, %f137;
	fma.rn.f32 	%f140, %f132, %f135, %f138;
	fma.rn.f32 	%f141, %f132, %f136, %f139;
	fma.rn.f32 	%f142, %f133, %f136, %f140;
	ld.shared.f32 	%f143, [%r50+144];
	ld.shared.f32 	%f144, [%r50+148];
	ld.shared.f32 	%f145, [%r50+152];
	ld.shared.f32 	%f146, [%r50+156];
	ld.shared.f32 	%f147, [%r52+60];
	ld.shared.f32 	%f148, [%r52+64];
	ld.shared.f32 	%f149, [%r52+68];
	fma.rn.f32 	%f150, %f143, %f147, %f141;
	fma.rn.f32 	%f151, %f144, %f147, %f142;
	fma.rn.f32 	%f152, %f144, %f148, %f150;
	fma.rn.f32 	%f153, %f145, %f148, %f151;
	fma.rn.f32 	%f154, %f145, %f149, %f152;
	fma.rn.f32 	%f155, %f146, %f149, %f153;
	ld.shared.f32 	%f156, [%r50+192];
	ld.shared.f32 	%f157, [%r50+196];
	ld.shared.f32 	%f158, [%r50+200];
	ld.shared.f32 	%f159, [%r50+204];
	ld.shared.f32 	%f160, [%r52+72];
	ld.shared.f32 	%f161, [%r52+76];
	ld.shared.f32 	%f162, [%r52+80];
	fma.rn.f32 	%f163, %f156, %f160, %f154;
	fma.rn.f32 	%f164, %f157, %f160, %f155;
	fma.rn.f32 	%f165, %f157, %f161, %f163;
	fma.rn.f32 	%f166, %f158, %f161, %f164;
	fma.rn.f32 	%f167, %f158, %f162, %f165;
	fma.rn.f32 	%f168, %f159, %f162, %f166;
	ld.shared.f32 	%f169, [%r50+216];
	ld.shared.f32 	%f170, [%r50+220];
	ld.shared.f32 	%f171, [%r50+224];
	ld.shared.f32 	%f172, [%r50+228];
	ld.shared.f32 	%f173, [%r52+84];
	ld.shared.f32 	%f174, [%r52+88];
	ld.shared.f32 	%f175, [%r52+92];
	fma.rn.f32 	%f176, %f169, %f173, %f167;
	fma.rn.f32 	%f177, %f170, %f173, %f168;
	fma.rn.f32 	%f178, %f170, %f174, %f176;
	fma.rn.f32 	%f179, %f171, %f174, %f177;
	fma.rn.f32 	%f180, %f171, %f175, %f178;
	fma.rn.f32 	%f181, %f172, %f175, %f179;
	ld.shared.f32 	%f182, [%r50+240];
	ld.shared.f32 	%f183, [%r50+244];
	ld.shared.f32 	%f184, [%r50+248];
	ld.shared.f32 	%f185, [%r50+252];
	ld.shared.f32 	%f186, [%r52+96];
	ld.shared.f32 	%f187, [%r52+100];
	ld.shared.f32 	%f188, [%r52+104];
	fma.rn.f32 	%f189, %f182, %f186, %f180;
	fma.rn.f32 	%f190, %f183, %f186, %f181;
	fma.rn.f32 	%f191, %f183, %f187, %f189;
	fma.rn.f32 	%f192, %f184, %f187, %f190;
	fma.rn.f32 	%f193, %f184, %f188, %f191;
	fma.rn.f32 	%f194, %f185, %f188, %f192;
	ld.shared.f32 	%f195, [%r50+288];
	ld.shared.f32 	%f196, [%r50+292];
	ld.shared.f32 	%f197, [%r50+296];
	ld.shared.f32 	%f198, [%r50+300];
	ld.shared.f32 	%f199, [%r52+108];
	ld.shared.f32 	%f200, [%r52+112];
	ld.shared.f32 	%f201, [%r52+116];
	fma.rn.f32 	%f202, %f195, %f199, %f193;
	fma.rn.f32 	%f203, %f196, %f199, %f194;
	fma.rn.f32 	%f204, %f196, %f200, %f202;
	fma.rn.f32 	%f205, %f197, %f200, %f203;
	fma.rn.f32 	%f206, %f197, %f201, %f204;
	fma.rn.f32 	%f207, %f198, %f201, %f205;
	ld.shared.f32 	%f208, [%r50+312];
	ld.shared.f32 	%f209, [%r50+316];
	ld.shared.f32 	%f210, [%r50+320];
	ld.shared.f32 	%f211, [%r50+324];
	ld.shared.f32 	%f212, [%r52+120];
	ld.shared.f32 	%f213, [%r52+124];
	ld.shared.f32 	%f214, [%r52+128];
	fma.rn.f32 	%f215, %f208, %f212, %f206;
	fma.rn.f32 	%f216, %f209, %f212, %f207;
	fma.rn.f32 	%f217, %f209, %f213, %f215;
	fma.rn.f32 	%f218, %f210, %f213, %f216;
	fma.rn.f32 	%f219, %f210, %f214, %f217;
	fma.rn.f32 	%f220, %f211, %f214, %f218;
	ld.shared.f32 	%f221, [%r50+336];
	ld.shared.f32 	%f222, [%r50+340];
	ld.shared.f32 	%f223, [%r50+344];
	ld.shared.f32 	%f224, [%r50+348];
	ld.shared.f32 	%f225, [%r52+132];
	ld.shared.f32 	%f226, [%r52+136];
	ld.shared.f32 	%f227, [%r52+140];
	fma.rn.f32 	%f228, %f221, %f225, %f219;
	fma.rn.f32 	%f229, %f222, %f225, %f220;
	fma.rn.f32 	%f230, %f222, %f226, %f228;
	fma.rn.f32 	%f231, %f223, %f226, %f229;
	fma.rn.f32 	%f232, %f223, %f227, %f230;
	fma.rn.f32 	%f233, %f224, %f227, %f231;
	ld.shared.f32 	%f234, [%r50+384];
	ld.shared.f32 	%f235, [%r50+388];
	ld.shared.f32 	%f236, [%r50+392];
	ld.shared.f32 	%f237, [%r50+396];
	ld.shared.f32 	%f238, [%r52+144];
	ld.shared.f32 	%f239, [%r52+148];
	ld.shared.f32 	%f240, [%r52+152];
	fma.rn.f32 	%f241, %f234, %f238, %f232;
	fma.rn.f32 	%f242, %f235, %f238, %f233;
	fma.rn.f32 	%f243, %f235, %f239, %f241;
	fma.rn.f32 	%f244, %f236, %f239, %f242;
	fma.rn.f32 	%f245, %f236, %f240, %f243;
	fma.rn.f32 	%f246, %f237, %f240, %f244;
	ld.shared.f32 	%f247, [%r50+408];
	ld.shared.f32 	%f248, [%r50+412];
	ld.shared.f32 	%f249, [%r50+416];
	ld.shared.f32 	%f250, [%r50+420];
	ld.shared.f32 	%f251, [%r52+156];
	ld.shared.f32 	%f252, [%r52+160];
	ld.shared.f32 	%f253, [%r52+164];
	fma.rn.f32 	%f254, %f247, %f251, %f245;
	fma.rn.f32 	%f255, %f248, %f251, %f246;
	fma.rn.f32 	%f256, %f248, %f252, %f254;
	fma.rn.f32 	%f257, %f249, %f252, %f255;
	fma.rn.f32 	%f258, %f249, %f253, %f256;
	fma.rn.f32 	%f259, %f250, %f253, %f257;
	ld.shared.f32 	%f260, [%r50+432];
	ld.shared.f32 	%f261, [%r50+436];
	ld.shared.f32 	%f262, [%r50+440];
	ld.shared.f32 	%f263, [%r50+444];
	ld.shared.f32 	%f264, [%r52+168];
	ld.shared.f32 	%f265, [%r52+172];
	ld.shared.f32 	%f266, [%r52+176];
	fma.rn.f32 	%f267, %f260, %f264, %f258;
	fma.rn.f32 	%f268, %f261, %f264, %f259;
	fma.rn.f32 	%f269, %f261, %f265, %f267;
	fma.rn.f32 	%f270, %f262, %f265, %f268;
	fma.rn.f32 	%f271, %f262, %f266, %f269;
	fma.rn.f32 	%f272, %f263, %f266, %f270;
	ld.shared.f32 	%f273, [%r50+480];
	ld.shared.f32 	%f274, [%r50+484];
	ld.shared.f32 	%f275, [%r50+488];
	ld.shared.f32 	%f276, [%r50+492];
	ld.shared.f32 	%f277, [%r52+180];
	ld.shared.f32 	%f278, [%r52+184];
	ld.shared.f32 	%f279, [%r52+188];
	fma.rn.f32 	%f280, %f273, %f277, %f271;
	fma.rn.f32 	%f281, %f274, %f277, %f272;
	fma.rn.f32 	%f282, %f274, %f278, %f280;
	fma.rn.f32 	%f283, %f275, %f278, %f281;
	fma.rn.f32 	%f284, %f275, %f279, %f282;
	fma.rn.f32 	%f285, %f276, %f279, %f283;
	ld.shared.f32 	%f286, [%r50+504];
	ld.shared.f32 	%f287, [%r50+508];
	ld.shared.f32 	%f288, [%r50+512];
	ld.shared.f32 	%f289, [%r50+516];
	ld.shared.f32 	%f290, [%r52+192];
	ld.shared.f32 	%f291, [%r52+196];
	ld.shared.f32 	%f292, [%r52+200];
	fma.rn.f32 	%f293, %f286, %f290, %f284;
	fma.rn.f32 	%f294, %f287, %f290, %f285;
	fma.rn.f32 	%f295, %f287, %f291, %f293;
	fma.rn.f32 	%f296, %f288, %f291, %f294;
	fma.rn.f32 	%f297, %f288, %f292, %f295;
	fma.rn.f32 	%f298, %f289, %f292, %f296;
	ld.shared.f32 	%f299, [%r50+528];
	ld.shared.f32 	%f300, [%r50+532];
	ld.shared.f32 	%f301, [%r50+536];
	ld.shared.f32 	%f302, [%r50+540];
	ld.shared.f32 	%f303, [%r52+204];
	ld.shared.f32 	%f304, [%r52+208];
	ld.shared.f32 	%f305, [%r52+212];
	fma.rn.f32 	%f306, %f299, %f303, %f297;
	fma.rn.f32 	%f307, %f300, %f303, %f298;
	fma.rn.f32 	%f308, %f300, %f304, %f306;
	fma.rn.f32 	%f309, %f301, %f304, %f307;
	fma.rn.f32 	%f310, %f301, %f305, %f308;
	fma.rn.f32 	%f311, %f302, %f305, %f309;
	ld.shared.f32 	%f312, [%r50+576];
	ld.shared.f32 	%f313, [%r50+580];
	ld.shared.f32 	%f314, [%r50+584];
	ld.shared.f32 	%f315, [%r50+588];
	ld.shared.f32 	%f316, [%r52+216];
	ld.shared.f32 	%f317, [%r52+220];
	ld.shared.f32 	%f318, [%r52+224];
	fma.rn.f32 	%f319, %f312, %f316, %f310;
	fma.rn.f32 	%f320, %f313, %f316, %f311;
	fma.rn.f32 	%f321, %f313, %f317, %f319;
	fma.rn.f32 	%f322, %f314, %f317, %f320;
	fma.rn.f32 	%f323, %f314, %f318, %f321;
	fma.rn.f32 	%f324, %f315, %f318, %f322;
	ld.shared.f32 	%f325, [%r50+600];
	ld.shared.f32 	%f326, [%r50+604];
	ld.shared.f32 	%f327, [%r50+608];
	ld.shared.f32 	%f328, [%r50+612];
	ld.shared.f32 	%f329, [%r52+228];
	ld.shared.f32 	%f330, [%r52+232];
	ld.shared.f32 	%f331, [%r52+236];
	fma.rn.f32 	%f332, %f325, %f329, %f323;
	fma.rn.f32 	%f333, %f326, %f329, %f324;
	fma.rn.f32 	%f334, %f326, %f330, %f332;
	fma.rn.f32 	%f335, %f327, %f330, %f333;
	fma.rn.f32 	%f336, %f327, %f331, %f334;
	fma.rn.f32 	%f337, %f328, %f331, %f335;
	ld.shared.f32 	%f338, [%r50+624];
	ld.shared.f32 	%f339, [%r50+628];
	ld.shared.f32 	%f340, [%r50+632];
	ld.shared.f32 	%f341, [%r50+636];
	ld.shared.f32 	%f342, [%r52+240];
	ld.shared.f32 	%f343, [%r52+244];
	ld.shared.f32 	%f344, [%r52+248];
	fma.rn.f32 	%f345, %f338, %f342, %f336;
	fma.rn.f32 	%f346, %f339, %f342, %f337;
	fma.rn.f32 	%f347, %f339, %f343, %f345;
	fma.rn.f32 	%f348, %f340, %f343, %f346;
	fma.rn.f32 	%f349, %f340, %f344, %f347;
	fma.rn.f32 	%f350, %f341, %f344, %f348;
	ld.shared.f32 	%f351, [%r50+672];
	ld.shared.f32 	%f352, [%r50+676];
	ld.shared.f32 	%f353, [%r50+680];
	ld.shared.f32 	%f354, [%r50+684];
	ld.shared.f32 	%f355, [%r52+252];
	ld.shared.f32 	%f356, [%r52+256];
	ld.shared.f32 	%f357, [%r52+260];
	fma.rn.f32 	%f358, %f351, %f355, %f349;
	fma.rn.f32 	%f359, %f352, %f355, %f350;
	fma.rn.f32 	%f360, %f352, %f356, %f358;
	fma.rn.f32 	%f361, %f353, %f356, %f359;
	fma.rn.f32 	%f362, %f353, %f357, %f360;
	fma.rn.f32 	%f363, %f354, %f357, %f361;
	ld.shared.f32 	%f364, [%r50+696];
	ld.shared.f32 	%f365, [%r50+700];
	ld.shared.f32 	%f366, [%r50+704];
	ld.shared.f32 	%f367, [%r50+708];
	ld.shared.f32 	%f368, [%r52+264];
	ld.shared.f32 	%f369, [%r52+268];
	ld.shared.f32 	%f370, [%r52+272];
	fma.rn.f32 	%f371, %f364, %f368, %f362;
	fma.rn.f32 	%f372, %f365, %f368, %f363;
	fma.rn.f32 	%f373, %f365, %f369, %f371;
	fma.rn.f32 	%f374, %f366, %f369, %f372;
	fma.rn.f32 	%f375, %f366, %f370, %f373;
	fma.rn.f32 	%f376, %f367, %f370, %f374;
	ld.shared.f32 	%f377, [%r50+720];
	ld.shared.f32 	%f378, [%r50+724];
	ld.shared.f32 	%f379, [%r50+728];
	ld.shared.f32 	%f380, [%r50+732];
	ld.shared.f32 	%f381, [%r52+276];
	ld.shared.f32 	%f382, [%r52+280];
	ld.shared.f32 	%f383, [%r52+284];
	fma.rn.f32 	%f384, %f377, %f381, %f375;
	fma.rn.f32 	%f385, %f378, %f381, %f376;
	fma.rn.f32 	%f386, %f378, %f382, %f384;
	fma.rn.f32 	%f387, %f379, %f382, %f385;
	fma.rn.f32 	%f388, %f379, %f383, %f386;
	fma.rn.f32 	%f389, %f380, %f383, %f387;
	ld.shared.f32 	%f390, [%r50+768];
	ld.shared.f32 	%f391, [%r50+772];
	ld.shared.f32 	%f392, [%r50+776];
	ld.shared.f32 	%f393, [%r50+780];
	ld.shared.f32 	%f394, [%r52+288];
	ld.shared.f32 	%f395, [%r52+292];
	ld.shared.f32 	%f396, [%r52+296];
	fma.rn.f32 	%f397, %f390, %f394, %f388;
	fma.rn.f32 	%f398, %f391, %f394, %f389;
	fma.rn.f32 	%f399, %f391, %f395, %f397;
	fma.rn.f32 	%f400, %f392, %f395, %f398;
	fma.rn.f32 	%f401, %f392, %f396, %f399;
	fma.rn.f32 	%f402, %f393, %f396, %f400;
	ld.shared.f32 	%f403, [%r50+792];
	ld.shared.f32 	%f404, [%r50+796];
	ld.shared.f32 	%f405, [%r50+800];
	ld.shared.f32 	%f406, [%r50+804];
	ld.shared.f32 	%f407, [%r52+300];
	ld.shared.f32 	%f408, [%r52+304];
	ld.shared.f32 	%f409, [%r52+308];
	fma.rn.f32 	%f410, %f403, %f407, %f401;
	fma.rn.f32 	%f411, %f404, %f407, %f402;
	fma.rn.f32 	%f412, %f404, %f408, %f410;
	fma.rn.f32 	%f413, %f405, %f408, %f411;
	fma.rn.f32 	%f414, %f405, %f409, %f412;
	fma.rn.f32 	%f415, %f406, %f409, %f413;
	ld.shared.f32 	%f416, [%r50+816];
	ld.shared.f32 	%f417, [%r50+820];
	ld.shared.f32 	%f418, [%r50+824];
	ld.shared.f32 	%f419, [%r50+828];
	ld.shared.f32 	%f420, [%r52+312];
	ld.shared.f32 	%f421, [%r52+316];
	ld.shared.f32 	%f422, [%r52+320];
	fma.rn.f32 	%f423, %f416, %f420, %f414;
	fma.rn.f32 	%f424, %f417, %f420, %f415;
	fma.rn.f32 	%f425, %f417, %f421, %f423;
	fma.rn.f32 	%f426, %f418, %f421, %f424;
	fma.rn.f32 	%f427, %f418, %f422, %f425;
	fma.rn.f32 	%f428, %f419, %f422, %f426;
	ld.shared.f32 	%f429, [%r50+864];
	ld.shared.f32 	%f430, [%r50+868];
	ld.shared.f32 	%f431, [%r50+872];
	ld.shared.f32 	%f432, [%r50+876];
	ld.shared.f32 	%f433, [%r52+324];
	ld.shared.f32 	%f434, [%r52+328];
	ld.shared.f32 	%f435, [%r52+332];
	fma.rn.f32 	%f436, %f429, %f433, %f427;
	fma.rn.f32 	%f437, %f430, %f433, %f428;
	fma.rn.f32 	%f438, %f430, %f434, %f436;
	fma.rn.f32 	%f439, %f431, %f434, %f437;
	fma.rn.f32 	%f440, %f431, %f435, %f438;
	fma.rn.f32 	%f441, %f432, %f435, %f439;
	ld.shared.f32 	%f442, [%r50+888];
	ld.shared.f32 	%f443, [%r50+892];
	ld.shared.f32 	%f444, [%r50+896];
	ld.shared.f32 	%f445, [%r50+900];
	ld.shared.f32 	%f446, [%r52+336];
	ld.shared.f32 	%f447, [%r52+340];
	ld.shared.f32 	%f448, [%r52+344];
	fma.rn.f32 	%f449, %f442, %f446, %f440;
	fma.rn.f32 	%f450, %f443, %f446, %f441;
	fma.rn.f32 	%f451, %f443, %f447, %f449;
	fma.rn.f32 	%f452, %f444, %f447, %f450;
	fma.rn.f32 	%f453, %f444, %f448, %f451;
	fma.rn.f32 	%f454, %f445, %f448, %f452;
	ld.shared.f32 	%f455, [%r50+912];
	ld.shared.f32 	%f456, [%r50+916];
	ld.shared.f32 	%f457, [%r50+920];
	ld.shared.f32 	%f458, [%r50+924];
	ld.shared.f32 	%f459, [%r52+348];
	ld.shared.f32 	%f460, [%r52+352];
	ld.shared.f32 	%f461, [%r52+356];
	fma.rn.f32 	%f462, %f455, %f459, %f453;
	fma.rn.f32 	%f463, %f456, %f459, %f454;
	fma.rn.f32 	%f464, %f456, %f460, %f462;
	fma.rn.f32 	%f465, %f457, %f460, %f463;
	fma.rn.f32 	%f466, %f457, %f461, %f464;
	fma.rn.f32 	%f467, %f458, %f461, %f465;
	ld.shared.f32 	%f468, [%r50+960];
	ld.shared.f32 	%f469, [%r50+964];
	ld.shared.f32 	%f470, [%r50+968];
	ld.shared.f32 	%f471, [%r50+972];
	ld.shared.f32 	%f472, [%r52+360];
	ld.shared.f32 	%f473, [%r52+364];
	ld.shared.f32 	%f474, [%r52+368];
	fma.rn.f32 	%f475, %f468, %f472, %f466;
	fma.rn.f32 	%f476, %f469, %f472, %f467;
	fma.rn.f32 	%f477, %f469, %f473, %f475;
	fma.rn.f32 	%f478, %f470, %f473, %f476;
	fma.rn.f32 	%f479, %f470, %f474, %f477;
	fma.rn.f32 	%f480, %f471, %f474, %f478;
	ld.shared.f32 	%f481, [%r50+984];
	ld.shared.f32 	%f482, [%r50+988];
	ld.shared.f32 	%f483, [%r50+992];
	ld.shared.f32 	%f484, [%r50+996];
	ld.shared.f32 	%f485, [%r52+372];
	ld.shared.f32 	%f486, [%r52+376];
	ld.shared.f32 	%f487, [%r52+380];
	fma.rn.f32 	%f488, %f481, %f485, %f479;
	fma.rn.f32 	%f489, %f482, %f485, %f480;
	fma.rn.f32 	%f490, %f482, %f486, %f488;
	fma.rn.f32 	%f491, %f483, %f486, %f489;
	fma.rn.f32 	%f492, %f483, %f487, %f490;
	fma.rn.f32 	%f493, %f484, %f487, %f491;
	ld.shared.f32 	%f494, [%r50+1008];
	ld.shared.f32 	%f495, [%r50+1012];
	ld.shared.f32 	%f496, [%r50+1016];
	ld.shared.f32 	%f497, [%r50+1020];
	ld.shared.f32 	%f498, [%r52+384];
	ld.shared.f32 	%f499, [%r52+388];
	ld.shared.f32 	%f500, [%r52+392];
	fma.rn.f32 	%f501, %f494, %f498, %f492;
	fma.rn.f32 	%f502, %f495, %f498, %f493;
	fma.rn.f32 	%f503, %f495, %f499, %f501;
	fma.rn.f32 	%f504, %f496, %f499, %f502;
	fma.rn.f32 	%f505, %f496, %f500, %f503;
	fma.rn.f32 	%f506, %f497, %f500, %f504;
	ld.shared.f32 	%f507, [%r50+1056];
	ld.shared.f32 	%f508, [%r50+1060];
	ld.shared.f32 	%f509, [%r50+1064];
	ld.shared.f32 	%f510, [%r50+1068];
	ld.shared.f32 	%f511, [%r52+396];
	ld.shared.f32 	%f512, [%r52+400];
	ld.shared.f32 	%f513, [%r52+404];
	fma.rn.f32 	%f514, %f507, %f511, %f505;
	fma.rn.f32 	%f515, %f508, %f511, %f506;
	fma.rn.f32 	%f516, %f508, %f512, %f514;
	fma.rn.f32 	%f517, %f509, %f512, %f515;
	fma.rn.f32 	%f518, %f509, %f513, %f516;
	fma.rn.f32 	%f519, %f510, %f513, %f517;
	ld.shared.f32 	%f520, [%r50+1080];
	ld.shared.f32 	%f521, [%r50+1084];
	ld.shared.f32 	%f522, [%r50+1088];
	ld.shared.f32 	%f523, [%r50+1092];
	ld.shared.f32 	%f524, [%r52+408];
	ld.shared.f32 	%f525, [%r52+412];
	ld.shared.f32 	%f526, [%r52+416];
	fma.rn.f32 	%f527, %f520, %f524, %f518;
	fma.rn.f32 	%f528, %f521, %f524, %f519;
	fma.rn.f32 	%f529, %f521, %f525, %f527;
	fma.rn.f32 	%f530, %f522, %f525, %f528;
	fma.rn.f32 	%f531, %f522, %f526, %f529;
	fma.rn.f32 	%f532, %f523, %f526, %f530;
	ld.shared.f32 	%f533, [%r50+1104];
	ld.shared.f32 	%f534, [%r50+1108];
	ld.shared.f32 	%f535, [%r50+1112];
	ld.shared.f32 	%f536, [%r50+1116];
	ld.shared.f32 	%f537, [%r52+420];
	ld.shared.f32 	%f538, [%r52+424];
	ld.shared.f32 	%f539, [%r52+428];
	fma.rn.f32 	%f540, %f533, %f537, %f531;
	fma.rn.f32 	%f541, %f534, %f537, %f532;
	fma.rn.f32 	%f542, %f534, %f538, %f540;
	fma.rn.f32 	%f543, %f535, %f538, %f541;
	fma.rn.f32 	%f544, %f535, %f539, %f542;
	fma.rn.f32 	%f545, %f536, %f539, %f543;
	ld.shared.f32 	%f546, [%r50+1152];
	ld.shared.f32 	%f547, [%r50+1156];
	ld.shared.f32 	%f548, [%r50+1160];
	ld.shared.f32 	%f549, [%r50+1164];
	ld.shared.f32 	%f550, [%r52+432];
	ld.shared.f32 	%f551, [%r52+436];
	ld.shared.f32 	%f552, [%r52+440];
	fma.rn.f32 	%f553, %f546, %f550, %f544;
	fma.rn.f32 	%f554, %f547, %f550, %f545;
	fma.rn.f32 	%f555, %f547, %f551, %f553;
	fma.rn.f32 	%f556, %f548, %f551, %f554;
	fma.rn.f32 	%f557, %f548, %f552, %f555;
	fma.rn.f32 	%f558, %f549, %f552, %f556;
	ld.shared.f32 	%f559, [%r50+1176];
	ld.shared.f32 	%f560, [%r50+1180];
	ld.shared.f32 	%f561, [%r50+1184];
	ld.shared.f32 	%f562, [%r50+1188];
	ld.shared.f32 	%f563, [%r52+444];
	ld.shared.f32 	%f564, [%r52+448];
	ld.shared.f32 	%f565, [%r52+452];
	fma.rn.f32 	%f566, %f559, %f563, %f557;
	fma.rn.f32 	%f567, %f560, %f563, %f558;
	fma.rn.f32 	%f568, %f560, %f564, %f566;
	fma.rn.f32 	%f569, %f561, %f564, %f567;
	fma.rn.f32 	%f570, %f561, %f565, %f568;
	fma.rn.f32 	%f571, %f562, %f565, %f569;
	ld.shared.f32 	%f572, [%r50+1200];
	ld.shared.f32 	%f573, [%r50+1204];
	ld.shared.f32 	%f574, [%r50+1208];
	ld.shared.f32 	%f575, [%r50+1212];
	ld.shared.f32 	%f576, [%r52+456];
	ld.shared.f32 	%f577, [%r52+460];
	ld.shared.f32 	%f578, [%r52+464];
	fma.rn.f32 	%f579, %f572, %f576, %f570;
	fma.rn.f32 	%f580, %f573, %f576, %f571;
	fma.rn.f32 	%f581, %f573, %f577, %f579;
	fma.rn.f32 	%f582, %f574, %f577, %f580;
	fma.rn.f32 	%f583, %f574, %f578, %f581;
	fma.rn.f32 	%f584, %f575, %f578, %f582;
	ld.shared.f32 	%f585, [%r50+1248];
	ld.shared.f32 	%f586, [%r50+1252];
	ld.shared.f32 	%f587, [%r50+1256];
	ld.shared.f32 	%f588, [%r50+1260];
	ld.shared.f32 	%f589, [%r52+468];
	ld.shared.f32 	%f590, [%r52+472];
	ld.shared.f32 	%f591, [%r52+476];
	fma.rn.f32 	%f592, %f585, %f589, %f583;
	fma.rn.f32 	%f593, %f586, %f589, %f584;
	fma.rn.f32 	%f594, %f586, %f590, %f592;
	fma.rn.f32 	%f595, %f587, %f590, %f593;
	fma.rn.f32 	%f596, %f587, %f591, %f594;
	fma.rn.f32 	%f597, %f588, %f591, %f595;
	ld.shared.f32 	%f598, [%r50+1272];
	ld.shared.f32 	%f599, [%r50+1276];
	ld.shared.f32 	%f600, [%r50+1280];
	ld.shared.f32 	%f601, [%r50+1284];
	ld.shared.f32 	%f602, [%r52+480];
	ld.shared.f32 	%f603, [%r52+484];
	ld.shared.f32 	%f604, [%r52+488];
	fma.rn.f32 	%f605, %f598, %f602, %f596;
	fma.rn.f32 	%f606, %f599, %f602, %f597;
	fma.rn.f32 	%f607, %f599, %f603, %f605;
	fma.rn.f32 	%f608, %f600, %f603, %f606;
	fma.rn.f32 	%f609, %f600, %f604, %f607;
	fma.rn.f32 	%f610, %f601, %f604, %f608;
	ld.shared.f32 	%f611, [%r50+1296];
	ld.shared.f32 	%f612, [%r50+1300];
	ld.shared.f32 	%f613, [%r50+1304];
	ld.shared.f32 	%f614, [%r50+1308];
	ld.shared.f32 	%f615, [%r52+492];
	ld.shared.f32 	%f616, [%r52+496];
	ld.shared.f32 	%f617, [%r52+500];
	fma.rn.f32 	%f618, %f611, %f615, %f609;
	fma.rn.f32 	%f619, %f612, %f615, %f610;
	fma.rn.f32 	%f620, %f612, %f616, %f618;
	fma.rn.f32 	%f621, %f613, %f616, %f619;
	fma.rn.f32 	%f622, %f613, %f617, %f620;
	fma.rn.f32 	%f623, %f614, %f617, %f621;
	ld.shared.f32 	%f624, [%r50+1344];
	ld.shared.f32 	%f625, [%r50+1348];
	ld.shared.f32 	%f626, [%r50+1352];
	ld.shared.f32 	%f627, [%r50+1356];
	ld.shared.f32 	%f628, [%r52+504];
	ld.shared.f32 	%f629, [%r52+508];
	ld.shared.f32 	%f630, [%r52+512];
	fma.rn.f32 	%f631, %f624, %f628, %f622;
	fma.rn.f32 	%f632, %f625, %f628, %f623;
	fma.rn.f32 	%f633, %f625, %f629, %f631;
	fma.rn.f32 	%f634, %f626, %f629, %f632;
	fma.rn.f32 	%f635, %f626, %f630, %f633;
	fma.rn.f32 	%f636, %f627, %f630, %f634;
	ld.shared.f32 	%f637, [%r50+1368];
	ld.shared.f32 	%f638, [%r50+1372];
	ld.shared.f32 	%f639, [%r50+1376];
	ld.shared.f32 	%f640, [%r50+1380];
	ld.shared.f32 	%f641, [%r52+516];
	ld.shared.f32 	%f642, [%r52+520];
	ld.shared.f32 	%f643, [%r52+524];
	fma.rn.f32 	%f644, %f637, %f641, %f635;
	fma.rn.f32 	%f645, %f638, %f641, %f636;
	fma.rn.f32 	%f646, %f638, %f642, %f644;
	fma.rn.f32 	%f647, %f639, %f642, %f645;
	fma.rn.f32 	%f648, %f639, %f643, %f646;
	fma.rn.f32 	%f649, %f640, %f643, %f647;
	ld.shared.f32 	%f650, [%r50+1392];
	ld.shared.f32 	%f651, [%r50+1396];
	ld.shared.f32 	%f652, [%r50+1400];
	ld.shared.f32 	%f653, [%r50+1404];
	ld.shared.f32 	%f654, [%r52+528];
	ld.shared.f32 	%f655, [%r52+532];
	ld.shared.f32 	%f656, [%r52+536];
	fma.rn.f32 	%f657, %f650, %f654, %f648;
	fma.rn.f32 	%f658, %f651, %f654, %f649;
	fma.rn.f32 	%f659, %f651, %f655, %f657;
	fma.rn.f32 	%f660, %f652, %f655, %f658;
	fma.rn.f32 	%f661, %f652, %f656, %f659;
	fma.rn.f32 	%f662, %f653, %f656, %f660;
	ld.shared.f32 	%f663, [%r50+1440];
	ld.shared.f32 	%f664, [%r50+1444];
	ld.shared.f32 	%f665, [%r50+1448];
	ld.shared.f32 	%f666, [%r50+1452];
	ld.shared.f32 	%f667, [%r52+540];
	ld.shared.f32 	%f668, [%r52+544];
	ld.shared.f32 	%f669, [%r52+548];
	fma.rn.f32 	%f670, %f663, %f667, %f661;
	fma.rn.f32 	%f671, %f664, %f667, %f662;
	fma.rn.f32 	%f672, %f664, %f668, %f670;
	fma.rn.f32 	%f673, %f665, %f668, %f671;
	fma.rn.f32 	%f674, %f665, %f669, %f672;
	fma.rn.f32 	%f675, %f666, %f669, %f673;
	ld.shared.f32 	%f676, [%r50+1464];
	ld.shared.f32 	%f677, [%r50+1468];
	ld.shared.f32 	%f678, [%r50+1472];
	ld.shared.f32 	%f679, [%r50+1476];
	ld.shared.f32 	%f680, [%r52+552];
	ld.shared.f32 	%f681, [%r52+556];
	ld.shared.f32 	%f682, [%r52+560];
	fma.rn.f32 	%f683, %f676, %f680, %f674;
	fma.rn.f32 	%f684, %f677, %f680, %f675;
	fma.rn.f32 	%f685, %f677, %f681, %f683;
	fma.rn.f32 	%f686, %f678, %f681, %f684;
	fma.rn.f32 	%f687, %f678, %f682, %f685;
	fma.rn.f32 	%f688, %f679, %f682, %f686;
	ld.shared.f32 	%f689, [%r50+1488];
	ld.shared.f32 	%f690, [%r50+1492];
	ld.shared.f32 	%f691, [%r50+1496];
	ld.shared.f32 	%f692, [%r50+1500];
	ld.shared.f32 	%f693, [%r52+564];
	ld.shared.f32 	%f694, [%r52+568];
	ld.shared.f32 	%f695, [%r52+572];
	fma.rn.f32 	%f696, %f689, %f693, %f687;
	fma.rn.f32 	%f697, %f690, %f693, %f688;
	fma.rn.f32 	%f698, %f690, %f694, %f696;
	fma.rn.f32 	%f699, %f691, %f694, %f697;
	fma.rn.f32 	%f701, %f691, %f695, %f698;
	fma.rn.f32 	%f700, %f692, %f695, %f699;
	add.s32 	%r59, %r59, 1;
	setp.ne.s32 	%p23, %r59, 4;
	@%p23 bra 	$L__BB0_1;
	cvta.to.global.u64 	%rd21, %rd5;
	mul.lo.s32 	%r53, %r3, 784;
	mad.lo.s32 	%r54, %r12, 6272, %r53;
	mad.lo.s32 	%r55, %r1, 56, %r54;
	mad.lo.s32 	%r56, %r5, 28, %r55;
	add.s32 	%r57, %r56, %r7;
	add.s32 	%r58, %r57, %r15;
	mul.wide.u32 	%rd22, %r58, 4;
	add.s64 	%rd23, %rd21, %rd22;
	st.global.f32 	[%rd23], %f701;
	st.global.f32 	[%rd23+4], %f700;
	ret;

}
	// .globl	_Z6conv2dPfPKfS_
.visible .entry _Z6conv2dPfPKfS_(
	.param .u64 .ptr .align 1 _Z6conv2dPfPKfS__param_0,
	.param .u64 .ptr .align 1 _Z6conv2dPfPKfS__param_1,
	.param .u64 .ptr .align 1 _Z6conv2dPfPKfS__param_2
)
{
	.reg .pred 	%p<26>;
	.reg .b16 	%rs<13>;
	.reg .b32 	%r<278>;
	.reg .b32 	%f<641>;
	.reg .b64 	%rd<139>;

	ld.param.u64 	%rd4, [_Z6conv2dPfPKfS__param_0];
	ld.param.u64 	%rd2, [_Z6conv2dPfPKfS__param_1];
	ld.param.u64 	%rd3, [_Z6conv2dPfPKfS__param_2];
	cvta.to.global.u64 	%rd1, %rd4;
	mov.u32 	%r58, %ctaid.x;
	mul.hi.u32 	%r59, %r58, -1840700269;
	shr.u32 	%r1, %r59, 4;
	mul.lo.s32 	%r60, %r1, 28;
	sub.s32 	%r2, %r58, %r60;
	mov.u32 	%r3, %tid.x;
	shr.u32 	%r4, %r3, 5;
	and.b32  	%r5, %r3, 31;
	mov.u32 	%r6, %ntid.x;
	add.s32 	%r61, %r3, %r6;
	max.u32 	%r62, %r61, 1440;
	setp.lt.u32 	%p1, %r61, 1440;
	selp.u32 	%r63, 1, 0, %p1;
	add.s32 	%r64, %r61, %r63;
	sub.s32 	%r65, %r62, %r64;
	div.u32 	%r66, %r65, %r6;
	add.s32 	%r7, %r66, %r63;
	and.b32  	%r67, %r7, 3;
	setp.eq.s32 	%p2, %r67, 3;
	mov.u32 	%r270, %r3;
	@%p2 bra 	$L__BB1_3;
	add.s32 	%r69, %r7, 1;
	and.b32  	%r8, %r69, 3;
	mov.b32 	%r269, 0;
	mov.u32 	%r270, %r3;
$L__BB1_2:
	.pragma "nounroll";
	shl.b32 	%r70, %r270, 2;
	mov.u32 	%r71, shared_input;
	add.s32 	%r72, %r71, %r70;
	mov.b32 	%r73, 0;
	st.shared.u32 	[%r72], %r73;
	add.s32 	%r270, %r270, %r6;
	add.s32 	%r269, %r269, 1;
	setp.ne.s32 	%p3, %r269, %r8;
	@%p3 bra 	$L__BB1_2;
$L__BB1_3:
	setp.lt.u32 	%p4, %r7, 3;
	@%p4 bra 	$L__BB1_6;
	mov.u32 	%r75, shared_input;
	shl.b32 	%r78, %r6, 2;
$L__BB1_5:
	shl.b32 	%r74, %r270, 2;
	add.s32 	%r76, %r75, %r74;
	mov.b32 	%r77, 0;
	st.shared.u32 	[%r76], %r77;
	add.s32 	%r79, %r76, %r78;
	st.shared.u32 	[%r79], %r77;
	add.s32 	%r80, %r79, %r78;
	st.shared.u32 	[%r80], %r77;
	add.s32 	%r81, %r80, %r78;
	st.shared.u32 	[%r81], %r77;
	add.s32 	%r270, %r78, %r270;
	setp.lt.u32 	%p5, %r270, 1440;
	@%p5 bra 	$L__BB1_5;
$L__BB1_6:
	shl.b32 	%r16, %r1, 4;
	setp.ne.s32 	%p6, %r2, 0;
	max.u32 	%r17, %r2, 1;
	add.s32 	%r18, %r17, -1;
	min.u32 	%r19, %r2, 26;
	add.s32 	%r20, %r19, 2;
	bar.sync 	0;
	@%p6 bra 	$L__BB1_17;
	setp.gt.u32 	%p16, %r3, 511;
	@%p16 bra 	$L__BB1_27;
	sub.s32 	%r146, %r20, %r18;
	mul.lo.s32 	%r21, %r146, 28;
	mul.lo.s32 	%r22, %r18, 28;
	mul.lo.s32 	%r147, %r19, 28;
	sub.s32 	%r148, %r147, %r5;
	mad.lo.s32 	%r149, %r17, -28, %r148;
	add.s32 	%r23, %r149, 83;
	and.b32  	%r24, %r23, 96;
	setp.gt.u32 	%p17, %r5, 27;
	selp.b32 	%r150, 2, 0, %p17;
	add.s32 	%r25, %r150, %r5;
	or.b32  	%r26, %r5, 32;
	cvt.u16.u32 	%rs7, %r26;
	mul.lo.s16 	%rs8, %rs7, 37;
	shr.u16 	%rs9, %rs8, 9;
	cvt.u32.u16 	%r151, %rs9;
	and.b32  	%r152, %r151, 6;
	add.s32 	%r27, %r26, %r152;
	or.b32  	%r28, %r5, 64;
	cvt.u16.u32 	%rs10, %r28;
	mul.lo.s16 	%rs11, %rs10, 147;
	shr.u16 	%rs12, %rs11, 11;
	cvt.u32.u16 	%r153, %rs12;
	and.b32  	%r154, %r153, 6;
	add.s32 	%r29, %r28, %r154;
	mov.u32 	%r275, %r4;
$L__BB1_9:
	mov.u32 	%r48, %r275;
	setp.ge.u32 	%p18, %r5, %r21;
	@%p18 bra 	$L__BB1_16;
	setp.eq.s32 	%p19, %r24, 96;
	add.s32 	%r155, %r16, %r48;
	mad.lo.s32 	%r49, %r155, 784, %r22;
	mul.lo.s32 	%r50, %r48, 90;
	mov.u32 	%r276, %r5;
	@%p19 bra 	$L__BB1_14;
	setp.eq.s32 	%p20, %r24, 0;
	add.s32 	%r51, %r49, %r5;
	mul.wide.u32 	%rd19, %r51, 4;
	add.s64 	%rd20, %rd1, %rd19;
	ld.global.nc.f32 	%f10, [%rd20];
	add.s32 	%r156, %r50, %r25;
	shl.b32 	%r157, %r156, 2;
	mov.u32 	%r158, shared_input;
	add.s32 	%r159, %r158, %r157;
	st.shared.f32 	[%r159+124], %f10;
	mov.u32 	%r276, %r26;
	@%p20 bra 	$L__BB1_14;
	setp.eq.s32 	%p21, %r24, 32;
	add.s32 	%r160, %r51, 32;
	mul.wide.u32 	%rd21, %r160, 4;
	add.s64 	%rd22, %rd1, %rd21;
	ld.global.nc.f32 	%f11, [%rd22];
	add.s32 	%r161, %r50, %r27;
	shl.b32 	%r162, %r161, 2;
	add.s32 	%r164, %r158, %r162;
	st.shared.f32 	[%r164+124], %f11;
	mov.u32 	%r276, %r28;
	@%p21 bra 	$L__BB1_14;
	or.b32  	%r276, %r5, 96;
	add.s32 	%r165, %r51, 64;
	mul.wide.u32 	%rd23, %r165, 4;
	add.s64 	%rd24, %rd1, %rd23;
	ld.global.nc.f32 	%f12, [%rd24];
	add.s32 	%r166, %r50, %r29;
	shl.b32 	%r167, %r166, 2;
	add.s32 	%r169, %r158, %r167;
	st.shared.f32 	[%r169+124], %f12;
$L__BB1_14:
	setp.lt.u32 	%p22, %r23, 96;
	@%p22 bra 	$L__BB1_16;
$L__BB1_15:
	shr.u32 	%r170, %r276, 2;
	mul.hi.u32 	%r171, %r170, 613566757;
	mul.lo.s32 	%r172, %r171, 28;
	sub.s32 	%r173, %r276, %r172;
	add.s32 	%r174, %r49, %r276;
	mul.wide.u32 	%rd25, %r174, 4;
	add.s64 	%rd26, %rd1, %rd25;
	ld.global.nc.f32 	%f13, [%rd26];
	add.s32 	%r175, %r50, %r173;
	mad.lo.s32 	%r176, %r171, 30, %r175;
	shl.b32 	%r177, %r176, 2;
	mov.u32 	%r178, shared_input;
	add.s32 	%r179, %r178, %r177;
	st.shared.f32 	[%r179+124], %f13;
	add.s32 	%r180, %r276, 32;
	shr.u32 	%r181, %r180, 2;
	mul.hi.u32 	%r182, %r181, 613566757;
	mul.lo.s32 	%r183, %r182, 28;
	sub.s32 	%r184, %r180, %r183;
	add.s32 	%r185, %r174, 32;
	mul.wide.u32 	%rd27, %r185, 4;
	add.s64 	%rd28, %rd1, %rd27;
	ld.global.nc.f32 	%f14, [%rd28];
	add.s32 	%r186, %r50, %r184;
	mad.lo.s32 	%r187, %r182, 30, %r186;
	shl.b32 	%r188, %r187, 2;
	add.s32 	%r189, %r178, %r188;
	st.shared.f32 	[%r189+124], %f14;
	add.s32 	%r190, %r276, 64;
	shr.u32 	%r191, %r190, 2;
	mul.hi.u32 	%r192, %r191, 613566757;
	mul.lo.s32 	%r193, %r192, 28;
	sub.s32 	%r194, %r190, %r193;
	add.s32 	%r195, %r174, 64;
	mul.wide.u32 	%rd29, %r195, 4;
	add.s64 	%rd30, %rd1, %rd29;
	ld.global.nc.f32 	%f15, [%rd30];
	add.s32 	%r196, %r50, %r194;
	mad.lo.s32 	%r197, %r192, 30, %r196;
	shl.b32 	%r198, %r197, 2;
	add.s32 	%r199, %r178, %r198;
	st.shared.f32 	[%r199+124], %f15;
	add.s32 	%r200, %r276, 96;
	shr.u32 	%r201, %r200, 2;
	mul.hi.u32 	%r202, %r201, 613566757;
	mul.lo.s32 	%r203, %r202, 28;
	sub.s32 	%r204, %r200, %r203;
	add.s32 	%r205, %r174, 96;
	mul.wide.u32 	%rd31, %r205, 4;
	add.s64 	%rd32, %rd1, %rd31;
	ld.global.nc.f32 	%f16, [%rd32];
	add.s32 	%r206, %r50, %r204;
	mad.lo.s32 	%r207, %r202, 30, %r206;
	shl.b32 	%r208, %r207, 2;
	add.s32 	%r209, %r178, %r208;
	st.shared.f32 	[%r209+124], %f16;
	add.s32 	%r276, %r276, 128;
	setp.lt.u32 	%p23, %r276, %r21;
	@%p23 bra 	$L__BB1_15;
$L__BB1_16:
	add.s32 	%r275, %r48, 14;
	setp.lt.u32 	%p24, %r48, 2;
	@%p24 bra 	$L__BB1_9;
	bra.uni 	$L__BB1_27;
$L__BB1_17:
	setp.gt.u32 	%p7, %r3, 511;
	@%p7 bra 	$L__BB1_27;
	sub.s32 	%r82, %r20, %r18;
	mul.lo.s32 	%r30, %r82, 28;
	mul.lo.s32 	%r31, %r18, 28;
	mul.lo.s32 	%r83, %r19, 28;
	sub.s32 	%r84, %r83, %r5;
	mad.lo.s32 	%r85, %r17, -28, %r84;
	add.s32 	%r32, %r85, 83;
	and.b32  	%r33, %r32, 96;
	setp.gt.u32 	%p8, %r5, 27;
	selp.b32 	%r86, 2, 0, %p8;
	add.s32 	%r34, %r86, %r5;
	or.b32  	%r35, %r5, 32;
	cvt.u16.u32 	%rs1, %r35;
	mul.lo.s16 	%rs2, %rs1, 37;
	shr.u16 	%rs3, %rs2, 9;
	cvt.u32.u16 	%r87, %rs3;
	and.b32  	%r88, %r87, 6;
	add.s32 	%r36, %r35, %r88;
	or.b32  	%r37, %r5, 64;
	cvt.u16.u32 	%rs4, %r37;
	mul.lo.s16 	%rs5, %rs4, 147;
	shr.u16 	%rs6, %rs5, 11;
	cvt.u32.u16 	%r89, %rs6;
	and.b32  	%r90, %r89, 6;
	add.s32 	%r38, %r37, %r90;
	mov.u32 	%r272, %r4;
$L__BB1_19:
	mov.u32 	%r39, %r272;
	setp.ge.u32 	%p9, %r5, %r30;
	@%p9 bra 	$L__BB1_26;
	setp.eq.s32 	%p10, %r33, 96;
	add.s32 	%r91, %r16, %r39;
	mad.lo.s32 	%r40, %r91, 784, %r31;
	mul.lo.s32 	%r41, %r39, 90;
	mov.u32 	%r273, %r5;
	@%p10 bra 	$L__BB1_24;
	setp.eq.s32 	%p11, %r33, 0;
	add.s32 	%r42, %r40, %r5;
	mul.wide.u32 	%rd5, %r42, 4;
	add.s64 	%rd6, %rd1, %rd5;
	ld.global.nc.f32 	%f3, [%rd6];
	add.s32 	%r92, %r41, %r34;
	shl.b32 	%r93, %r92, 2;
	mov.u32 	%r94, shared_input;
	add.s32 	%r95, %r94, %r93;
	st.shared.f32 	[%r95+4], %f3;
	mov.u32 	%r273, %r35;
	@%p11 bra 	$L__BB1_24;
	setp.eq.s32 	%p12, %r33, 32;
	add.s32 	%r96, %r42, 32;
	mul.wide.u32 	%rd7, %r96, 4;
	add.s64 	%rd8, %rd1, %rd7;
	ld.global.nc.f32 	%f4, [%rd8];
	add.s32 	%r97, %r41, %r36;
	shl.b32 	%r98, %r97, 2;
	add.s32 	%r100, %r94, %r98;
	st.shared.f32 	[%r100+4], %f4;
	mov.u32 	%r273, %r37;
	@%p12 bra 	$L__BB1_24;
	or.b32  	%r273, %r5, 96;
	add.s32 	%r101, %r42, 64;
	mul.wide.u32 	%rd9, %r101, 4;
	add.s64 	%rd10, %rd1, %rd9;
	ld.global.nc.f32 	%f5, [%rd10];
	add.s32 	%r102, %r41, %r38;
	shl.b32 	%r103, %r102, 2;
	add.s32 	%r105, %r94, %r103;
	st.shared.f32 	[%r105+4], %f5;
$L__BB1_24:
	setp.lt.u32 	%p13, %r32, 96;
	@%p13 bra 	$L__BB1_26;
$L__BB1_25:
	shr.u32 	%r106, %r273, 2;
	mul.hi.u32 	%r107, %r106, 613566757;
	mul.lo.s32 	%r108, %r107, 28;
	sub.s32 	%r109, %r273, %r108;
	add.s32 	%r110, %r40, %r273;
	mul.wide.u32 	%rd11, %r110, 4;
	add.s64 	%rd12, %rd1, %rd11;
	ld.global.nc.f32 	%f6, [%rd12];
	add.s32 	%r111, %r41, %r109;
	mad.lo.s32 	%r112, %r107, 30, %r111;
	shl.b32 	%r113, %r112, 2;
	mov.u32 	%r114, shared_input;
	add.s32 	%r115, %r114, %r113;
	st.shared.f32 	[%r115+4], %f6;
	add.s32 	%r116, %r273, 32;
	shr.u32 	%r117, %r116, 2;
	mul.hi.u32 	%r118, %r117, 613566757;
	mul.lo.s32 	%r119, %r118, 28;
	sub.s32 	%r120, %r116, %r119;
	add.s32 	%r121, %r110, 32;
	mul.wide.u32 	%rd13, %r121, 4;
	add.s64 	%rd14, %rd1, %rd13;
	ld.global.nc.f32 	%f7, [%rd14];
	add.s32 	%r122, %r41, %r120;
	mad.lo.s32 	%r123, %r118, 30, %r122;
	shl.b32 	%r124, %r123, 2;
	add.s32 	%r125, %r114, %r124;
	st.shared.f32 	[%r125+4], %f7;
	add.s32 	%r126, %r273, 64;
	shr.u32 	%r127, %r126, 2;
	mul.hi.u32 	%r128, %r127, 613566757;
	mul.lo.s32 	%r129, %r128, 28;
	sub.s32 	%r130, %r126, %r129;
	add.s32 	%r131, %r110, 64;
	mul.wide.u32 	%rd15, %r131, 4;
	add.s64 	%rd16, %rd1, %rd15;
	ld.global.nc.f32 	%f8, [%rd16];
	add.s32 	%r132, %r41, %r130;
	mad.lo.s32 	%r133, %r128, 30, %r132;
	shl.b32 	%r134, %r133, 2;
	add.s32 	%r135, %r114, %r134;
	st.shared.f32 	[%r135+4], %f8;
	add.s32 	%r136, %r273, 96;
	shr.u32 	%r137, %r136, 2;
	mul.hi.u32 	%r138, %r137, 613566757;
	mul.lo.s32 	%r139, %r138, 28;
	sub.s32 	%r140, %r136, %r139;
	add.s32 	%r141, %r110, 96;
	mul.wide.u32 	%rd17, %r141, 4;
	add.s64 	%rd18, %rd1, %rd17;
	ld.global.nc.f32 	%f9, [%rd18];
	add.s32 	%r142, %r41, %r140;
	mad.lo.s32 	%r143, %r138, 30, %r142;
	shl.b32 	%r144, %r143, 2;
	add.s32 	%r145, %r114, %r144;
	st.shared.f32 	[%r145+4], %f9;
	add.s32 	%r273, %r273, 128;
	setp.lt.u32 	%p14, %r273, %r30;
	@%p14 bra 	$L__BB1_25;
$L__BB1_26:
	add.s32 	%r272, %r39, 14;
	setp.lt.u32 	%p15, %r39, 2;
	@%p15 bra 	$L__BB1_19;
$L__BB1_27:
	cvta.to.global.u64 	%rd33, %rd2;
	bar.sync 	0;
	shl.b32 	%r57, %r4, 1;
	mul.lo.s32 	%r210, %r1, 4608;
	or.b32  	%r211, %r210, %r5;
	mul.wide.u32 	%rd34, %r211, 4;
	add.s64 	%rd35, %rd33, %rd34;
	ld.global.nc.f32 	%f17, [%rd35];
	ld.global.nc.f32 	%f18, [%rd35+128];
	ld.global.nc.f32 	%f19, [%rd35+256];
	ld.global.nc.f32 	%f20, [%rd35+384];
	ld.global.nc.f32 	%f21, [%rd35+512];
	ld.global.nc.f32 	%f22, [%rd35+640];
	ld.global.nc.f32 	%f23, [%rd35+768];
	ld.global.nc.f32 	%f24, [%rd35+896];
	ld.global.nc.f32 	%f25, [%rd35+1024];
	shl.b32 	%r212, %r4, 3;
	mov.u32 	%r213, shared_input;
	add.s32 	%r214, %r213, %r212;
	ld.shared.v2.f32 	{%f26, %f27}, [%r214];
	fma.rn.f32 	%f28, %f26, %f17, 0f00000000;
	fma.rn.f32 	%f29, %f27, %f17, 0f00000000;
	fma.rn.f32 	%f30, %f27, %f18, %f28;
	ld.shared.v2.f32 	{%f31, %f32}, [%r214+8];
	fma.rn.f32 	%f33, %f31, %f18, %f29;
	fma.rn.f32 	%f34, %f31, %f19, %f30;
	fma.rn.f32 	%f35, %f32, %f19, %f33;
	ld.shared.v2.f32 	{%f36, %f37}, [%r214+120];
	fma.rn.f32 	%f38, %f36, %f20, %f34;
	fma.rn.f32 	%f39, %f37, %f20, %f35;
	fma.rn.f32 	%f40, %f37, %f21, %f38;
	ld.shared.v2.f32 	{%f41, %f42}, [%r214+128];
	fma.rn.f32 	%f43, %f41, %f21, %f39;
	fma.rn.f32 	%f44, %f41, %f22, %f40;
	fma.rn.f32 	%f45, %f42, %f22, %f43;
	ld.shared.v2.f32 	{%f46, %f47}, [%r214+240];
	fma.rn.f32 	%f48, %f46, %f23, %f44;
	fma.rn.f32 	%f49, %f47, %f23, %f45;
	fma.rn.f32 	%f50, %f47, %f24, %f48;
	ld.shared.v2.f32 	{%f51, %f52}, [%r214+248];
	fma.rn.f32 	%f53, %f51, %f24, %f49;
	fma.rn.f32 	%f54, %f51, %f25, %f50;
	fma.rn.f32 	%f55, %f52, %f25, %f53;
	ld.global.nc.f32 	%f56, [%rd35+1152];
	ld.global.nc.f32 	%f57, [%rd35+1280];
	ld.global.nc.f32 	%f58, [%rd35+1408];
	ld.global.nc.f32 	%f59, [%rd35+1536];
	ld.global.nc.f32 	%f60, [%rd35+1664];
	ld.global.nc.f32 	%f61, [%rd35+1792];
	ld.global.nc.f32 	%f62, [%rd35+1920];
	add.s32 	%r215, %r211, 512;
	mul.wide.u32 	%rd36, %r215, 4;
	add.s64 	%rd37, %rd33, %rd36;
	ld.global.nc.f32 	%f63, [%rd37];
	add.s32 	%r216, %r211, 544;
	mul.wide.u32 	%rd38, %r216, 4;
	add.s64 	%rd39, %rd33, %rd38;
	ld.global.nc.f32 	%f64, [%rd39];
	ld.shared.v2.f32 	{%f65, %f66}, [%r214+360];
	fma.rn.f32 	%f67, %f65, %f56, %f54;
	fma.rn.f32 	%f68, %f66, %f56, %f55;
	fma.rn.f32 	%f69, %f66, %f57, %f67;
	ld.shared.v2.f32 	{%f70, %f71}, [%r214+368];
	fma.rn.f32 	%f72, %f70, %f57, %f68;
	fma.rn.f32 	%f73, %f70, %f58, %f69;
	fma.rn.f32 	%f74, %f71, %f58, %f72;
	ld.shared.v2.f32 	{%f75, %f76}, [%r214+480];
	fma.rn.f32 	%f77, %f75, %f59, %f73;
	fma.rn.f32 	%f78, %f76, %f59, %f74;
	fma.rn.f32 	%f79, %f76, %f60, %f77;
	ld.shared.v2.f32 	{%f80, %f81}, [%r214+488];
	fma.rn.f32 	%f82, %f80, %f60, %f78;
	fma.rn.f32 	%f83, %f80, %f61, %f79;
	fma.rn.f32 	%f84, %f81, %f61, %f82;
	ld.shared.v2.f32 	{%f85, %f86}, [%r214+600];
	fma.rn.f32 	%f87, %f85, %f62, %f83;
	fma.rn.f32 	%f88, %f86, %f62, %f84;
	fma.rn.f32 	%f89, %f86, %f63, %f87;
	ld.shared.v2.f32 	{%f90, %f91}, [%r214+608];
	fma.rn.f32 	%f92, %f90, %f63, %f88;
	fma.rn.f32 	%f93, %f90, %f64, %f89;
	fma.rn.f32 	%f94, %f91, %f64, %f92;
	add.s32 	%r217, %r211, 576;
	mul.wide.u32 	%rd40, %r217, 4;
	add.s64 	%rd41, %rd33, %rd40;
	ld.global.nc.f32 	%f95, [%rd41];
	ld.global.nc.f32 	%f96, [%rd41+128];
	ld.global.nc.f32 	%f97, [%rd41+256];
	ld.global.nc.f32 	%f98, [%rd41+384];
	ld.global.nc.f32 	%f99, [%rd41+512];
	ld.global.nc.f32 	%f100, [%rd41+640];
	ld.global.nc.f32 	%f101, [%rd41+768];
	ld.global.nc.f32 	%f102, [%rd41+896];
	ld.global.nc.f32 	%f103, [%rd41+1024];
	ld.shared.v2.f32 	{%f104, %f105}, [%r214+720];
	fma.rn.f32 	%f106, %f104, %f95, %f93;
	fma.rn.f32 	%f107, %f105, %f95, %f94;
	fma.rn.f32 	%f108, %f105, %f96, %f106;
	ld.shared.v2.f32 	{%f109, %f110}, [%r214+728];
	fma.rn.f32 	%f111, %f109, %f96, %f107;
	fma.rn.f32 	%f112, %f109, %f97, %f108;
	fma.rn.f32 	%f113, %f110, %f97, %f111;
	ld.shared.v2.f32 	{%f114, %f115}, [%r214+840];
	fma.rn.f32 	%f116, %f114, %f98, %f112;
	fma.rn.f32 	%f117, %f115, %f98, %f113;
	fma.rn.f32 	%f118, %f115, %f99, %f116;
	ld.shared.v2.f32 	{%f119, %f120}, [%r214+848];
	fma.rn.f32 	%f121, %f119, %f99, %f117;
	fma.rn.f32 	%f122, %f119, %f100, %f118;
	fma.rn.f32 	%f123, %f120, %f100, %f121;
	ld.shared.v2.f32 	{%f124, %f125}, [%r214+960];
	fma.rn.f32 	%f126, %f124, %f101, %f122;
	fma.rn.f32 	%f127, %f125, %f101, %f123;
	fma.rn.f32 	%f128, %f125, %f102, %f126;
	ld.shared.v2.f32 	{%f129, %f130}, [%r214+968];
	fma.rn.f32 	%f131, %f129, %f102, %f127;
	fma.rn.f32 	%f132, %f129, %f103, %f128;
	fma.rn.f32 	%f133, %f130, %f103, %f131;
	add.s32 	%r218, %r211, 864;
	mul.wide.u32 	%rd42, %r218, 4;
	add.s64 	%rd43, %rd33, %rd42;
	ld.global.nc.f32 	%f134, [%rd43];
	ld.global.nc.f32 	%f135, [%rd43+128];
	ld.global.nc.f32 	%f136, [%rd43+256];
	ld.global.nc.f32 	%f137, [%rd43+384];
	ld.global.nc.f32 	%f138, [%rd43+512];
	add.s32 	%r219, %r211, 1024;
	mul.wide.u32 	%rd44, %r219, 4;
	add.s64 	%rd45, %rd33, %rd44;
	ld.global.nc.f32 	%f139, [%rd45];
	add.s32 	%r220, %r211, 1056;
	mul.wide.u32 	%rd46, %r220, 4;
	add.s64 	%rd47, %rd33, %rd46;
	ld.global.nc.f32 	%f140, [%rd47];
	add.s32 	%r221, %r211, 1088;
	mul.wide.u32 	%rd48, %r221, 4;
	add.s64 	%rd49, %rd33, %rd48;
	ld.global.nc.f32 	%f141, [%rd49];
	add.s32 	%r222, %r211, 1120;
	mul.wide.u32 	%rd50, %r222, 4;
	add.s64 	%rd51, %rd33, %rd50;
	ld.global.nc.f32 	%f142, [%rd51];
	ld.shared.v2.f32 	{%f143, %f144}, [%r214+1080];
	fma.rn.f32 	%f145, %f143, %f134, %f132;
	fma.rn.f32 	%f146, %f144, %f134, %f133;
	fma.rn.f32 	%f147, %f144, %f135, %f145;
	ld.shared.v2.f32 	{%f148, %f149}, [%r214+1088];
	fma.rn.f32 	%f150, %f148, %f135, %f146;
	fma.rn.f32 	%f151, %f148, %f136, %f147;
	fma.rn.f32 	%f152, %f149, %f136, %f150;
	ld.shared.v2.f32 	{%f153, %f154}, [%r214+1200];
	fma.rn.f32 	%f155, %f153, %f137, %f151;
	fma.rn.f32 	%f156, %f154, %f137, %f152;
	fma.rn.f32 	%f157, %f154, %f138, %f155;
	ld.shared.v2.f32 	{%f158, %f159}, [%r214+1208];
	fma.rn.f32 	%f160, %f158, %f138, %f156;
	fma.rn.f32 	%f161, %f158, %f139, %f157;
	fma.rn.f32 	%f162, %f159, %f139, %f160;
	ld.shared.v2.f32 	{%f163, %f164}, [%r214+1320];
	fma.rn.f32 	%f165, %f163, %f140, %f161;
	fma.rn.f32 	%f166, %f164, %f140, %f162;
	fma.rn.f32 	%f167, %f164, %f141, %f165;
	ld.shared.v2.f32 	{%f168, %f169}, [%r214+1328];
	fma.rn.f32 	%f170, %f168, %f141, %f166;
	fma.rn.f32 	%f171, %f168, %f142, %f167;
	fma.rn.f32 	%f172, %f169, %f142, %f170;
	add.s32 	%r223, %r211, 1152;
	mul.wide.u32 	%rd52, %r223, 4;
	add.s64 	%rd53, %rd33, %rd52;
	ld.global.nc.f32 	%f173, [%rd53];
	ld.global.nc.f32 	%f174, [%rd53+128];
	ld.global.nc.f32 	%f175, [%rd53+256];
	ld.global.nc.f32 	%f176, [%rd53+384];
	ld.global.nc.f32 	%f177, [%rd53+512];
	ld.global.nc.f32 	%f178, [%rd53+640];
	ld.global.nc.f32 	%f179, [%rd53+768];
	ld.global.nc.f32 	%f180, [%rd53+896];
	ld.global.nc.f32 	%f181, [%rd53+1024];
	ld.shared.v2.f32 	{%f182, %f183}, [%r214+1440];
	fma.rn.f32 	%f184, %f182, %f173, %f171;
	fma.rn.f32 	%f185, %f183, %f173, %f172;
	fma.rn.f32 	%f186, %f183, %f174, %f184;
	ld.shared.v2.f32 	{%f187, %f188}, [%r214+1448];
	fma.rn.f32 	%f189, %f187, %f174, %f185;
	fma.rn.f32 	%f190, %f187, %f175, %f186;
	fma.rn.f32 	%f191, %f188, %f175, %f189;
	ld.shared.v2.f32 	{%f192, %f193}, [%r214+1560];
	fma.rn.f32 	%f194, %f192, %f176, %f190;
	fma.rn.f32 	%f195, %f193, %f176, %f191;
	fma.rn.f32 	%f196, %f193, %f177, %f194;
	ld.shared.v2.f32 	{%f197, %f198}, [%r214+1568];
	fma.rn.f32 	%f199, %f197, %f177, %f195;
	fma.rn.f32 	%f200, %f197, %f178, %f196;
	fma.rn.f32 	%f201, %f198, %f178, %f199;
	ld.shared.v2.f32 	{%f202, %f203}, [%r214+1680];
	fma.rn.f32 	%f204, %f202, %f179, %f200;
	fma.rn.f32 	%f205, %f203, %f179, %f201;
	fma.rn.f32 	%f206, %f203, %f180, %f204;
	ld.shared.v2.f32 	{%f207, %f208}, [%r214+1688];
	fma.rn.f32 	%f209, %f207, %f180, %f205;
	fma.rn.f32 	%f210, %f207, %f181, %f206;
	fma.rn.f32 	%f211, %f208, %f181, %f209;
	add.s32 	%r224, %r211, 1440;
	mul.wide.u32 	%rd54, %r224, 4;
	add.s64 	%rd55, %rd33, %rd54;
	ld.global.nc.f32 	%f212, [%rd55];
	ld.global.nc.f32 	%f213, [%rd55+128];
	ld.global.nc.f32 	%f214, [%rd55+256];
	add.s32 	%r225, %r211, 1536;
	mul.wide.u32 	%rd56, %r225, 4;
	add.s64 	%rd57, %rd33, %rd56;
	ld.global.nc.f32 	%f215, [%rd57];
	add.s32 	%r226, %r211, 1568;
	mul.wide.u32 	%rd58, %r226, 4;
	add.s64 	%rd59, %rd33, %rd58;
	ld.global.nc.f32 	%f216, [%rd59];
	add.s32 	%r227, %r211, 1600;
	mul.wide.u32 	%rd60, %r227, 4;
	add.s64 	%rd61, %rd33, %rd60;
	ld.global.nc.f32 	%f217, [%rd61];
	add.s32 	%r228, %r211, 1632;
	mul.wide.u32 	%rd62, %r228, 4;
	add.s64 	%rd63, %rd33, %rd62;
	ld.global.nc.f32 	%f218, [%rd63];
	add.s32 	%r229, %r211, 1664;
	mul.wide.u32 	%rd64, %r229, 4;
	add.s64 	%rd65, %rd33, %rd64;
	ld.global.nc.f32 	%f219, [%rd65];
	add.s32 	%r230, %r211, 1696;
	mul.wide.u32 	%rd66, %r230, 4;
	add.s64 	%rd67, %rd33, %rd66;
	ld.global.nc.f32 	%f220, [%rd67];
	ld.shared.v2.f32 	{%f221, %f222}, [%r214+1800];
	fma.rn.f32 	%f223, %f221, %f212, %f210;
	fma.rn.f32 	%f224, %f222, %f212, %f211;
	fma.rn.f32 	%f225, %f222, %f213, %f223;
	ld.shared.v2.f32 	{%f226, %f227}, [%r214+1808];
	fma.rn.f32 	%f228, %f226, %f213, %f224;
	fma.rn.f32 	%f229, %f226, %f214, %f225;
	fma.rn.f32 	%f230, %f227, %f214, %f228;
	ld.shared.v2.f32 	{%f231, %f232}, [%r214+1920];
	fma.rn.f32 	%f233, %f231, %f215, %f229;
	fma.rn.f32 	%f234, %f232, %f215, %f230;
	fma.rn.f32 	%f235, %f232, %f216, %f233;
	ld.shared.v2.f32 	{%f236, %f237}, [%r214+1928];
	fma.rn.f32 	%f238, %f236, %f216, %f234;
	fma.rn.f32 	%f239, %f236, %f217, %f235;
	fma.rn.f32 	%f240, %f237, %f217, %f238;
	ld.shared.v2.f32 	{%f241, %f242}, [%r214+2040];
	fma.rn.f32 	%f243, %f241, %f218, %f239;
	fma.rn.f32 	%f244, %f242, %f218, %f240;
	fma.rn.f32 	%f245, %f242, %f219, %f243;
	ld.shared.v2.f32 	{%f246, %f247}, [%r214+2048];
	fma.rn.f32 	%f248, %f246, %f219, %f244;
	fma.rn.f32 	%f249, %f246, %f220, %f245;
	fma.rn.f32 	%f250, %f247, %f220, %f248;
	add.s32 	%r231, %r211, 1728;
	mul.wide.u32 	%rd68, %r231, 4;
	add.s64 	%rd69, %rd33, %rd68;
	ld.global.nc.f32 	%f251, [%rd69];
	ld.global.nc.f32 	%f252, [%rd69+128];
	ld.global.nc.f32 	%f253, [%rd69+256];
	ld.global.nc.f32 	%f254, [%rd69+384];
	ld.global.nc.f32 	%f255, [%rd69+512];
	ld.global.nc.f32 	%f256, [%rd69+640];
	ld.global.nc.f32 	%f257, [%rd69+768];
	ld.global.nc.f32 	%f258, [%rd69+896];
	ld.global.nc.f32 	%f259, [%rd69+1024];
	ld.shared.v2.f32 	{%f260, %f261}, [%r214+2160];
	fma.rn.f32 	%f262, %f260, %f251, %f249;
	fma.rn.f32 	%f263, %f261, %f251, %f250;
	fma.rn.f32 	%f264, %f261, %f252, %f262;
	ld.shared.v2.f32 	{%f265, %f266}, [%r214+2168];
	fma.rn.f32 	%f267, %f265, %f252, %f263;
	fma.rn.f32 	%f268, %f265, %f253, %f264;
	fma.rn.f32 	%f269, %f266, %f253, %f267;
	ld.shared.v2.f32 	{%f270, %f271}, [%r214+2280];
	fma.rn.f32 	%f272, %f270, %f254, %f268;
	fma.rn.f32 	%f273, %f271, %f254, %f269;
	fma.rn.f32 	%f274, %f271, %f255, %f272;
	ld.shared.v2.f32 	{%f275, %f276}, [%r214+2288];
	fma.rn.f32 	%f277, %f275, %f255, %f273;
	fma.rn.f32 	%f278, %f275, %f256, %f274;
	fma.rn.f32 	%f279, %f276, %f256, %f277;
	ld.shared.v2.f32 	{%f280, %f281}, [%r214+2400];
	fma.rn.f32 	%f282, %f280, %f257, %f278;
	fma.rn.f32 	%f283, %f281, %f257, %f279;
	fma.rn.f32 	%f284, %f281, %f258, %f282;
	ld.shared.v2.f32 	{%f285, %f286}, [%r214+2408];
	fma.rn.f32 	%f287, %f285, %f258, %f283;
	fma.rn.f32 	%f288, %f285, %f259, %f284;
	fma.rn.f32 	%f289, %f286, %f259, %f287;
	add.s32 	%r232, %r211, 2016;
	mul.wide.u32 	%rd70, %r232, 4;
	add.s64 	%rd71, %rd33, %rd70;
	ld.global.nc.f32 	%f290, [%rd71];
	add.s32 	%r233, %r211, 2048;
	mul.wide.u32 	%rd72, %r233, 4;
	add.s64 	%rd73, %rd33, %rd72;
	ld.global.nc.f32 	%f291, [%rd73];
	add.s32 	%r234, %r211, 2080;
	mul.wide.u32 	%rd74, %r234, 4;
	add.s64 	%rd75, %rd33, %rd74;
	ld.global.nc.f32 	%f292, [%rd75];
	add.s32 	%r235, %r211, 2112;
	mul.wide.u32 	%rd76, %r235, 4;
	add.s64 	%rd77, %rd33, %rd76;
	ld.global.nc.f32 	%f293, [%rd77];
	add.s32 	%r236, %r211, 2144;
	mul.wide.u32 	%rd78, %r236, 4;
	add.s64 	%rd79, %rd33, %rd78;
	ld.global.nc.f32 	%f294, [%rd79];
	add.s32 	%r237, %r211, 2176;
	mul.wide.u32 	%rd80, %r237, 4;
	add.s64 	%rd81, %rd33, %rd80;
	ld.global.nc.f32 	%f295, [%rd81];
	add.s32 	%r238, %r211, 2208;
	mul.wide.u32 	%rd82, %r238, 4;
	add.s64 	%rd83, %rd33, %rd82;
	ld.global.nc.f32 	%f296, [%rd83];
	add.s32 	%r239, %r211, 2240;
	mul.wide.u32 	%rd84, %r239, 4;
	add.s64 	%rd85, %rd33, %rd84;
	ld.global.nc.f32 	%f297, [%rd85];
	add.s32 	%r240, %r211, 2272;
	mul.wide.u32 	%rd86, %r240, 4;
	add.s64 	%rd87, %rd33, %rd86;
	ld.global.nc.f32 	%f298, [%rd87];
	ld.shared.v2.f32 	{%f299, %f300}, [%r214+2520];
	fma.rn.f32 	%f301, %f299, %f290, %f288;
	fma.rn.f32 	%f302, %f300, %f290, %f289;
	fma.rn.f32 	%f303, %f300, %f291, %f301;
	ld.shared.v2.f32 	{%f304, %f305}, [%r214+2528];
	fma.rn.f32 	%f306, %f304, %f291, %f302;
	fma.rn.f32 	%f307, %f304, %f292, %f303;
	fma.rn.f32 	%f308, %f305, %f292, %f306;
	ld.shared.v2.f32 	{%f309, %f310}, [%r214+2640];
	fma.rn.f32 	%f311, %f309, %f293, %f307;
	fma.rn.f32 	%f312, %f310, %f293, %f308;
	fma.rn.f32 	%f313, %f310, %f294, %f311;
	ld.shared.v2.f32 	{%f314, %f315}, [%r214+2648];
	fma.rn.f32 	%f316, %f314, %f294, %f312;
	fma.rn.f32 	%f317, %f314, %f295, %f313;
	fma.rn.f32 	%f318, %f315, %f295, %f316;
	ld.shared.v2.f32 	{%f319, %f320}, [%r214+2760];
	fma.rn.f32 	%f321, %f319, %f296, %f317;
	fma.rn.f32 	%f322, %f320, %f296, %f318;
	fma.rn.f32 	%f323, %f320, %f297, %f321;
	ld.shared.v2.f32 	{%f324, %f325}, [%r214+2768];
	fma.rn.f32 	%f326, %f324, %f297, %f322;
	fma.rn.f32 	%f327, %f324, %f298, %f323;
	fma.rn.f32 	%f328, %f325, %f298, %f326;
	add.s32 	%r241, %r211, 2304;
	mul.wide.u32 	%rd88, %r241, 4;
	add.s64 	%rd89, %rd33, %rd88;
	ld.global.nc.f32 	%f329, [%rd89];
	ld.global.nc.f32 	%f330, [%rd89+128];
	ld.global.nc.f32 	%f331, [%rd89+256];
	ld.global.nc.f32 	%f332, [%rd89+384];
	ld.global.nc.f32 	%f333, [%rd89+512];
	ld.global.nc.f32 	%f334, [%rd89+640];
	ld.global.nc.f32 	%f335, [%rd89+768];
	ld.global.nc.f32 	%f336, [%rd89+896];
	add.s32 	%r242, %r211, 2560;
	mul.wide.u32 	%rd90, %r242, 4;
	add.s64 	%rd91, %rd33, %rd90;
	ld.global.nc.f32 	%f337, [%rd91];
	ld.shared.v2.f32 	{%f338, %f339}, [%r214+2880];
	fma.rn.f32 	%f340, %f338, %f329, %f327;
	fma.rn.f32 	%f341, %f339, %f329, %f328;
	fma.rn.f32 	%f342, %f339, %f330, %f340;
	ld.shared.v2.f32 	{%f343, %f344}, [%r214+2888];
	fma.rn.f32 	%f345, %f343, %f330, %f341;
	fma.rn.f32 	%f346, %f343, %f331, %f342;
	fma.rn.f32 	%f347, %f344, %f331, %f345;
	ld.shared.v2.f32 	{%f348, %f349}, [%r214+3000];
	fma.rn.f32 	%f350, %f348, %f332, %f346;
	fma.rn.f32 	%f351, %f349, %f332, %f347;
	fma.rn.f32 	%f352, %f349, %f333, %f350;
	ld.shared.v2.f32 	{%f353, %f354}, [%r214+3008];
	fma.rn.f32 	%f355, %f353, %f333, %f351;
	fma.rn.f32 	%f356, %f353, %f334, %f352;
	fma.rn.f32 	%f357, %f354, %f334, %f355;
	ld.shared.v2.f32 	{%f358, %f359}, [%r214+3120];
	fma.rn.f32 	%f360, %f358, %f335, %f356;
	fma.rn.f32 	%f361, %f359, %f335, %f357;
	fma.rn.f32 	%f362, %f359, %f336, %f360;
	ld.shared.v2.f32 	{%f363, %f364}, [%r214+3128];
	fma.rn.f32 	%f365, %f363, %f336, %f361;
	fma.rn.f32 	%f366, %f363, %f337, %f362;
	fma.rn.f32 	%f367, %f364, %f337, %f365;
	add.s32 	%r243, %r211, 2592;
	mul.wide.u32 	%rd92, %r243, 4;
	add.s64 	%rd93, %rd33, %rd92;
	ld.global.nc.f32 	%f368, [%rd93];
	ld.global.nc.f32 	%f369, [%rd93+128];
	ld.global.nc.f32 	%f370, [%rd93+256];
	ld.global.nc.f32 	%f371, [%rd93+384];
	ld.global.nc.f32 	%f372, [%rd93+512];
	ld.global.nc.f32 	%f373, [%rd93+640];
	ld.global.nc.f32 	%f374, [%rd93+768];
	ld.global.nc.f32 	%f375, [%rd93+896];
	ld.global.nc.f32 	%f376, [%rd93+1024];
	ld.shared.v2.f32 	{%f377, %f378}, [%r214+3240];
	fma.rn.f32 	%f379, %f377, %f368, %f366;
	fma.rn.f32 	%f380, %f378, %f368, %f367;
	fma.rn.f32 	%f381, %f378, %f369, %f379;
	ld.shared.v2.f32 	{%f382, %f383}, [%r214+3248];
	fma.rn.f32 	%f384, %f382, %f369, %f380;
	fma.rn.f32 	%f385, %f382, %f370, %f381;
	fma.rn.f32 	%f386, %f383, %f370, %f384;
	ld.shared.v2.f32 	{%f387, %f388}, [%r214+3360];
	fma.rn.f32 	%f389, %f387, %f371, %f385;
	fma.rn.f32 	%f390, %f388, %f371, %f386;
	fma.rn.f32 	%f391, %f388, %f372, %f389;
	ld.shared.v2.f32 	{%f392, %f393}, [%r214+3368];
	fma.rn.f32 	%f394, %f392, %f372, %f390;
	fma.rn.f32 	%f395, %f392, %f373, %f391;
	fma.rn.f32 	%f396, %f393, %f373, %f394;
	ld.shared.v2.f32 	{%f397, %f398}, [%r214+3480];
	fma.rn.f32 	%f399, %f397, %f374, %f395;
	fma.rn.f32 	%f400, %f398, %f374, %f396;
	fma.rn.f32 	%f401, %f398, %f375, %f399;
	ld.shared.v2.f32 	{%f402, %f403}, [%r214+3488];
	fma.rn.f32 	%f404, %f402, %f375, %f400;
	fma.rn.f32 	%f405, %f402, %f376, %f401;
	fma.rn.f32 	%f406, %f403, %f376, %f404;
	add.s32 	%r244, %r211, 2880;
	mul.wide.u32 	%rd94, %r244, 4;
	add.s64 	%rd95, %rd33, %rd94;
	ld.global.nc.f32 	%f407, [%rd95];
	ld.global.nc.f32 	%f408, [%rd95+128];
	ld.global.nc.f32 	%f409, [%rd95+256];
	ld.global.nc.f32 	%f410, [%rd95+384];
	ld.global.nc.f32 	%f411, [%rd95+512];
	ld.global.nc.f32 	%f412, [%rd95+640];
	add.s32 	%r245, %r211, 3072;
	mul.wide.u32 	%rd96, %r245, 4;
	add.s64 	%rd97, %rd33, %rd96;
	ld.global.nc.f32 	%f413, [%rd97];
	add.s32 	%r246, %r211, 3104;
	mul.wide.u32 	%rd98, %r246, 4;
	add.s64 	%rd99, %rd33, %rd98;
	ld.global.nc.f32 	%f414, [%rd99];
	add.s32 	%r247, %r211, 3136;
	mul.wide.u32 	%rd100, %r247, 4;
	add.s64 	%rd101, %rd33, %rd100;
	ld.global.nc.f32 	%f415, [%rd101];
	ld.shared.v2.f32 	{%f416, %f417}, [%r214+3600];
	fma.rn.f32 	%f418, %f416, %f407, %f405;
	fma.rn.f32 	%f419, %f417, %f407, %f406;
	fma.rn.f32 	%f420, %f417, %f408, %f418;
	ld.shared.v2.f32 	{%f421, %f422}, [%r214+3608];
	fma.rn.f32 	%f423, %f421, %f408, %f419;
	fma.rn.f32 	%f424, %f421, %f409, %f420;
	fma.rn.f32 	%f425, %f422, %f409, %f423;
	ld.shared.v2.f32 	{%f426, %f427}, [%r214+3720];
	fma.rn.f32 	%f428, %f426, %f410, %f424;
	fma.rn.f32 	%f429, %f427, %f410, %f425;
	fma.rn.f32 	%f430, %f427, %f411, %f428;
	ld.shared.v2.f32 	{%f431, %f432}, [%r214+3728];
	fma.rn.f32 	%f433, %f431, %f411, %f429;
	fma.rn.f32 	%f434, %f431, %f412, %f430;
	fma.rn.f32 	%f435, %f432, %f412, %f433;
	ld.shared.v2.f32 	{%f436, %f437}, [%r214+3840];
	fma.rn.f32 	%f438, %f436, %f413, %f434;
	fma.rn.f32 	%f439, %f437, %f413, %f435;
	fma.rn.f32 	%f440, %f437, %f414, %f438;
	ld.shared.v2.f32 	{%f441, %f442}, [%r214+3848];
	fma.rn.f32 	%f443, %f441, %f414, %f439;
	fma.rn.f32 	%f444, %f441, %f415, %f440;
	fma.rn.f32 	%f445, %f442, %f415, %f443;
	add.s32 	%r248, %r211, 3168;
	mul.wide.u32 	%rd102, %r248, 4;
	add.s64 	%rd103, %rd33, %rd102;
	ld.global.nc.f32 	%f446, [%rd103];
	ld.global.nc.f32 	%f447, [%rd103+128];
	ld.global.nc.f32 	%f448, [%rd103+256];
	ld.global.nc.f32 	%f449, [%rd103+384];
	ld.global.nc.f32 	%f450, [%rd103+512];
	ld.global.nc.f32 	%f451, [%rd103+640];
	ld.global.nc.f32 	%f452, [%rd103+768];
	ld.global.nc.f32 	%f453, [%rd103+896];
	ld.global.nc.f32 	%f454, [%rd103+1024];
	ld.shared.v2.f32 	{%f455, %f456}, [%r214+3960];
	fma.rn.f32 	%f457, %f455, %f446, %f444;
	fma.rn.f32 	%f458, %f456, %f446, %f445;
	fma.rn.f32 	%f459, %f456, %f447, %f457;
	ld.shared.v2.f32 	{%f460, %f461}, [%r214+3968];
	fma.rn.f32 	%f462, %f460, %f447, %f458;
	fma.rn.f32 	%f463, %f460, %f448, %f459;
	fma.rn.f32 	%f464, %f461, %f448, %f462;
	ld.shared.v2.f32 	{%f465, %f466}, [%r214+4080];
	fma.rn.f32 	%f467, %f465, %f449, %f463;
	fma.rn.f32 	%f468, %f466, %f449, %f464;
	fma.rn.f32 	%f469, %f466, %f450, %f467;
	ld.shared.v2.f32 	{%f470, %f471}, [%r214+4088];
	fma.rn.f32 	%f472, %f470, %f450, %f468;
	fma.rn.f32 	%f473, %f470, %f451, %f469;
	fma.rn.f32 	%f474, %f471, %f451, %f472;
	ld.shared.v2.f32 	{%f475, %f476}, [%r214+4200];
	fma.rn.f32 	%f477, %f475, %f452, %f473;
	fma.rn.f32 	%f478, %f476, %f452, %f474;
	fma.rn.f32 	%f479, %f476, %f453, %f477;
	ld.shared.v2.f32 	{%f480, %f481}, [%r214+4208];
	fma.rn.f32 	%f482, %f480, %f453, %f478;
	fma.rn.f32 	%f483, %f480, %f454, %f479;
	fma.rn.f32 	%f484, %f481, %f454, %f482;
	add.s32 	%r249, %r211, 3456;
	mul.wide.u32 	%rd104, %r249, 4;
	add.s64 	%rd105, %rd33, %rd104;
	ld.global.nc.f32 	%f485, [%rd105];
	ld.global.nc.f32 	%f486, [%rd105+128];
	ld.global.nc.f32 	%f487, [%rd105+256];
	ld.global.nc.f32 	%f488, [%rd105+384];
	add.s32 	%r250, %r211, 3584;
	mul.wide.u32 	%rd106, %r250, 4;
	add.s64 	%rd107, %rd33, %rd106;
	ld.global.nc.f32 	%f489, [%rd107];
	add.s32 	%r251, %r211, 3616;
	mul.wide.u32 	%rd108, %r251, 4;
	add.s64 	%rd109, %rd33, %rd108;
	ld.global.nc.f32 	%f490, [%rd109];
	add.s32 	%r252, %r211, 3648;
	mul.wide.u32 	%rd110, %r252, 4;
	add.s64 	%rd111, %rd33, %rd110;
	ld.global.nc.f32 	%f491, [%rd111];
	add.s32 	%r253, %r211, 3680;
	mul.wide.u32 	%rd112, %r253, 4;
	add.s64 	%rd113, %rd33, %rd112;
	ld.global.nc.f32 	%f492, [%rd113];
	add.s32 	%r254, %r211, 3712;
	mul.wide.u32 	%rd114, %r254, 4;
	add.s64 	%rd115, %rd33, %rd114;
	ld.global.nc.f32 	%f493, [%rd115];
	ld.shared.v2.f32 	{%f494, %f495}, [%r214+4320];
	fma.rn.f32 	%f496, %f494, %f485, %f483;
	fma.rn.f32 	%f497, %f495, %f485, %f484;
	fma.rn.f32 	%f498, %f495, %f486, %f496;
	ld.shared.v2.f32 	{%f499, %f500}, [%r214+4328];
	fma.rn.f32 	%f501, %f499, %f486, %f497;
	fma.rn.f32 	%f502, %f499, %f487, %f498;
	fma.rn.f32 	%f503, %f500, %f487, %f501;
	ld.shared.v2.f32 	{%f504, %f505}, [%r214+4440];
	fma.rn.f32 	%f506, %f504, %f488, %f502;
	fma.rn.f32 	%f507, %f505, %f488, %f503;
	fma.rn.f32 	%f508, %f505, %f489, %f506;
	ld.shared.v2.f32 	{%f509, %f510}, [%r214+4448];
	fma.rn.f32 	%f511, %f509, %f489, %f507;
	fma.rn.f32 	%f512, %f509, %f490, %f508;
	fma.rn.f32 	%f513, %f510, %f490, %f511;
	ld.shared.v2.f32 	{%f514, %f515}, [%r214+4560];
	fma.rn.f32 	%f516, %f514, %f491, %f512;
	fma.rn.f32 	%f517, %f515, %f491, %f513;
	fma.rn.f32 	%f518, %f515, %f492, %f516;
	ld.shared.v2.f32 	{%f519, %f520}, [%r214+4568];
	fma.rn.f32 	%f521, %f519, %f492, %f517;
	fma.rn.f32 	%f522, %f519, %f493, %f518;
	fma.rn.f32 	%f523, %f520, %f493, %f521;
	add.s32 	%r255, %r211, 3744;
	mul.wide.u32 	%rd116, %r255, 4;
	add.s64 	%rd117, %rd33, %rd116;
	ld.global.nc.f32 	%f524, [%rd117];
	ld.global.nc.f32 	%f525, [%rd117+128];
	ld.global.nc.f32 	%f526, [%rd117+256];
	ld.global.nc.f32 	%f527, [%rd117+384];
	ld.global.nc.f32 	%f528, [%rd117+512];
	ld.global.nc.f32 	%f529, [%rd117+640];
	ld.global.nc.f32 	%f530, [%rd117+768];
	ld.global.nc.f32 	%f531, [%rd117+896];
	ld.global.nc.f32 	%f532, [%rd117+1024];
	ld.shared.v2.f32 	{%f533, %f534}, [%r214+4680];
	fma.rn.f32 	%f535, %f533, %f524, %f522;
	fma.rn.f32 	%f536, %f534, %f524, %f523;
	fma.rn.f32 	%f537, %f534, %f525, %f535;
	ld.shared.v2.f32 	{%f538, %f539}, [%r214+4688];
	fma.rn.f32 	%f540, %f538, %f525, %f536;
	fma.rn.f32 	%f541, %f538, %f526, %f537;
	fma.rn.f32 	%f542, %f539, %f526, %f540;
	ld.shared.v2.f32 	{%f543, %f544}, [%r214+4800];
	fma.rn.f32 	%f545, %f543, %f527, %f541;
	fma.rn.f32 	%f546, %f544, %f527, %f542;
	fma.rn.f32 	%f547, %f544, %f528, %f545;
	ld.shared.v2.f32 	{%f548, %f549}, [%r214+4808];
	fma.rn.f32 	%f550, %f548, %f528, %f546;
	fma.rn.f32 	%f551, %f548, %f529, %f547;
	fma.rn.f32 	%f552, %f549, %f529, %f550;
	ld.shared.v2.f32 	{%f553, %f554}, [%r214+4920];
	fma.rn.f32 	%f555, %f553, %f530, %f551;
	fma.rn.f32 	%f556, %f554, %f530, %f552;
	fma.rn.f32 	%f557, %f554, %f531, %f555;
	ld.shared.v2.f32 	{%f558, %f559}, [%r214+4928];
	fma.rn.f32 	%f560, %f558, %f531, %f556;
	fma.rn.f32 	%f561, %f558, %f532, %f557;
	fma.rn.f32 	%f562, %f559, %f532, %f560;
	add.s32 	%r256, %r211, 4032;
	mul.wide.u32 	%rd118, %r256, 4;
	add.s64 	%rd119, %rd33, %rd118;
	ld.global.nc.f32 	%f563, [%rd119];
	ld.global.nc.f32 	%f564, [%rd119+128];
	add.s32 	%r257, %r211, 4096;
	mul.wide.u32 	%rd120, %r257, 4;
	add.s64 	%rd121, %rd33, %rd120;
	ld.global.nc.f32 	%f565, [%rd121];
	add.s32 	%r258, %r211, 4128;
	mul.wide.u32 	%rd122, %r258, 4;
	add.s64 	%rd123, %rd33, %rd122;
	ld.global.nc.f32 	%f566, [%rd123];
	add.s32 	%r259, %r211, 4160;
	mul.wide.u32 	%rd124, %r259, 4;
	add.s64 	%rd125, %rd33, %rd124;
	ld.global.nc.f32 	%f567, [%rd125];
	add.s32 	%r260, %r211, 4192;
	mul.wide.u32 	%rd126, %r260, 4;
	add.s64 	%rd127, %rd33, %rd126;
	ld.global.nc.f32 	%f568, [%rd127];
	add.s32 	%r261, %r211, 4224;
	mul.wide.u32 	%rd128, %r261, 4;
	add.s64 	%rd129, %rd33, %rd128;
	ld.global.nc.f32 	%f569, [%rd129];
	add.s32 	%r262, %r211, 4256;
	mul.wide.u32 	%rd130, %r262, 4;
	add.s64 	%rd131, %rd33, %rd130;
	ld.global.nc.f32 	%f570, [%rd131];
	add.s32 	%r263, %r211, 4288;
	mul.wide.u32 	%rd132, %r263, 4;
	add.s64 	%rd133, %rd33, %rd132;
	ld.global.nc.f32 	%f571, [%rd133];
	ld.shared.v2.f32 	{%f572, %f573}, [%r214+5040];
	fma.rn.f32 	%f574, %f572, %f563, %f561;
	fma.rn.f32 	%f575, %f573, %f563, %f562;
	fma.rn.f32 	%f576, %f573, %f564, %f574;
	ld.shared.v2.f32 	{%f577, %f578}, [%r214+5048];
	fma.rn.f32 	%f579, %f577, %f564, %f575;
	fma.rn.f32 	%f580, %f577, %f565, %f576;
	fma.rn.f32 	%f581, %f578, %f565, %f579;
	ld.shared.v2.f32 	{%f582, %f583}, [%r214+5160];
	fma.rn.f32 	%f584, %f582, %f566, %f580;
	fma.rn.f32 	%f585, %f583, %f566, %f581;
	fma.rn.f32 	%f586, %f583, %f567, %f584;
	ld.shared.v2.f32 	{%f587, %f588}, [%r214+5168];
	fma.rn.f32 	%f589, %f587, %f567, %f585;
	fma.rn.f32 	%f590, %f587, %f568, %f586;
	fma.rn.f32 	%f591, %f588, %f568, %f589;
	ld.shared.v2.f32 	{%f592, %f593}, [%r214+5280];
	fma.rn.f32 	%f594, %f592, %f569, %f590;
	fma.rn.f32 	%f595, %f593, %f569, %f591;
	fma.rn.f32 	%f596, %f593, %f570, %f594;
	ld.shared.v2.f32 	{%f597, %f598}, [%r214+5288];
	fma.rn.f32 	%f599, %f597, %f570, %f595;
	fma.rn.f32 	%f600, %f597, %f571, %f596;
	fma.rn.f32 	%f601, %f598, %f571, %f599;
	add.s32 	%r264, %r211, 4320;
	mul.wide.u32 	%rd134, %r264, 4;
	add.s64 	%rd135, %rd33, %rd134;
	ld.global.nc.f32 	%f602, [%rd135];
	ld.global.nc.f32 	%f603, [%rd135+128];
	ld.global.nc.f32 	%f604, [%rd135+256];
	ld.global.nc.f32 	%f605, [%rd135+384];
	ld.global.nc.f32 	%f606, [%rd135+512];
	ld.global.nc.f32 	%f607, [%rd135+640];
	ld.global.nc.f32 	%f608, [%rd135+768];
	ld.global.nc.f32 	%f609, [%rd135+896];
	ld.global.nc.f32 	%f610, [%rd135+1024];
	ld.shared.v2.f32 	{%f611, %f612}, [%r214+5400];
	fma.rn.f32 	%f613, %f611, %f602, %f600;
	fma.rn.f32 	%f614, %f612, %f602, %f601;
	fma.rn.f32 	%f615, %f612, %f603, %f613;
	ld.shared.v2.f32 	{%f616, %f617}, [%r214+5408];
	fma.rn.f32 	%f618, %f616, %f603, %f614;
	fma.rn.f32 	%f619, %f616, %f604, %f615;
	fma.rn.f32 	%f620, %f617, %f604, %f618;
	ld.shared.v2.f32 	{%f621, %f622}, [%r214+5520];
	fma.rn.f32 	%f623, %f621, %f605, %f619;
	fma.rn.f32 	%f624, %f622, %f605, %f620;
	fma.rn.f32 	%f625, %f622, %f606, %f623;
	ld.shared.v2.f32 	{%f626, %f627}, [%r214+5528];
	fma.rn.f32 	%f628, %f626, %f606, %f624;
	fma.rn.f32 	%f629, %f626, %f607, %f625;
	fma.rn.f32 	%f630, %f627, %f607, %f628;
	ld.shared.v2.f32 	{%f631, %f632}, [%r214+5640];
	fma.rn.f32 	%f633, %f631, %f608, %f629;
	fma.rn.f32 	%f634, %f632, %f608, %f630;
	fma.rn.f32 	%f635, %f632, %f609, %f633;
	ld.shared.v2.f32 	{%f636, %f637}, [%r214+5648];
	fma.rn.f32 	%f638, %f636, %f609, %f634;
	fma.rn.f32 	%f1, %f636, %f610, %f635;
	fma.rn.f32 	%f2, %f637, %f610, %f638;
	setp.gt.u32 	%p25, %r3, 447;
	@%p25 bra 	$L__BB1_29;
	mul.lo.s32 	%r265, %r2, 28;
	mad.lo.s32 	%r266, %r5, 784, %r265;
	add.s32 	%r267, %r266, %r57;
	cvta.to.global.u64 	%rd136, %rd3;
	mul.wide.u32 	%rd137, %r267, 4;
	add.s64 	%rd138, %rd136, %rd137;
	atom.global.add.f32 	%f639, [%rd138], %f1;
	atom.global.add.f32 	%f640, [%rd138+4], %f2;
$L__BB1_29:
	ret;

}


// ===== COMPILED SASS (sm_100) =====

	.target	sm_100

	.elftype	@"ET_EXEC"


//--------------------- .note.nv.tkinfo           --------------------------
	.section	.note.nv.tkinfo,"",@"SHT_NOTE"
	.sectionflags	@"SHF_NOTE_NV_TKINFO"
	.tkinfo
        /*0018*/ 	.word	0x00000002
        /*0030*/ 	.string	""
        /*0030*/ 	.string	"ptxas"
        /*0030*/ 	.string	"Cuda compilation tools, release 13.0, V13.0.88"
        /*0030*/ 	.string	"Build cuda_13.0.r13.0/compiler.36424714_0"
        /*0030*/ 	.string	"-arch sm_100 -m 64 "



//--------------------- .note.nv.cuinfo           --------------------------
	.section	.note.nv.cuinfo,"",@"SHT_NOTE"
	.sectionflags	@"SHF_NOTE_NV_CUINFO"
        /*0018*/ 	.short	0x0002
        /*001a*/ 	.short	0x0064
        /*001c*/ 	.short	0x0082
	.zero		2


//--------------------- .nv.info                  --------------------------
	.section	.nv.info,"",@"SHT_CUDA_INFO"
	.align	4


	//----- nvinfo : EIATTR_REGCOUNT
	.align		4
        /*0000*/ 	.byte	0x04, 0x2f
        /*0002*/ 	.short	(.L_1 - .L_0)
	.align		4
.L_0:
        /*0004*/ 	.word	index@(default_function_kernel0)
        /*0008*/ 	.word	0x00000020


	//----- nvinfo : EIATTR_FRAME_SIZE
	.align		4
.L_1:
        /*000c*/ 	.byte	0x04, 0x11
        /*000e*/ 	.short	(.L_3 - .L_2)
	.align		4
.L_2:
        /*0010*/ 	.word	index@(default_function_kernel0)
        /*0014*/ 	.word	0x00000000


	//----- nvinfo : EIATTR_REGCOUNT
	.align		4
.L_3:
        /*0018*/ 	.byte	0x04, 0x2f
        /*001a*/ 	.short	(.L_5 - .L_4)
	.align		4
.L_4:
        /*001c*/ 	.word	index@(_Z6conv2dPfPKfS_)
        /*0020*/ 	.word	0x00000020


	//----- nvinfo : EIATTR_FRAME_SIZE
	.align		4
.L_5:
        /*0024*/ 	.byte	0x04, 0x11
        /*0026*/ 	.short	(.L_7 - .L_6)
	.align		4
.L_6:
        /*0028*/ 	.word	index@(_Z6conv2dPfPKfS_)
        /*002c*/ 	.word	0x00000000


	//----- nvinfo : EIATTR_MIN_STACK_SIZE
	.align		4
.L_7:
        /*0030*/ 	.byte	0x04, 0x12
        /*0032*/ 	.short	(.L_9 - .L_8)
	.align		4
.L_8:
        /*0034*/ 	.word	index@(_Z6conv2dPfPKfS_)
        /*0038*/ 	.word	0x00000000


	//----- nvinfo : EIATTR_MIN_STACK_SIZE
	.align		4
.L_9:
        /*003c*/ 	.byte	0x04, 0x12
        /*003e*/ 	.short	(.L_11 - .L_10)
	.align		4
.L_10:
        /*0040*/ 	.word	index@(default_function_kernel0)
        /*0044*/ 	.word	0x00000000
.L_11:


//--------------------- .nv.compat                --------------------------
	.section	.nv.compat,"",@"SHT_CUDA_COMPAT_INFO"
	.align	4
        /*0000*/ 	.byte	0x02, 0x09, 0x00, 0x00, 0x02, 0x02, 0x01, 0x00, 0x02, 0x05, 0x05, 0x00, 0x03, 0x07, 0x01, 0x01
        /*0010*/ 	.byte	0x02, 0x03, 0x00, 0x00, 0x02, 0x06, 0x01, 0x00, 0x04, 0x0b, 0x08, 0x00, 0x09, 0x00, 0x00, 0x00
        /*0020*/ 	.byte	0x00, 0x00, 0x00, 0x00


//--------------------- .nv.info._Z6conv2dPfPKfS_ --------------------------
	.section	.nv.info._Z6conv2dPfPKfS_,"",@"SHT_CUDA_INFO"
	.sectionflags	@""
	.align	4


	//----- nvinfo : EIATTR_CUDA_API_VERSION
	.align		4
        /*0000*/ 	.byte	0x04, 0x37
        /*0002*/ 	.short	(.L_13 - .L_12)
.L_12:
        /*0004*/ 	.word	0x00000082


	//----- nvinfo : EIATTR_KPARAM_INFO
	.align		4
.L_13:
        /*0008*/ 	.byte	0x04, 0x17
        /*000a*/ 	.short	(.L_15 - .L_14)
.L_14:
        /*000c*/ 	.word	0x00000000
        /*0010*/ 	.short	0x0002
        /*0012*/ 	.short	0x0010
        /*0014*/ 	.byte	0x00, 0xf5, 0x21, 0x00


	//----- nvinfo : EIATTR_KPARAM_INFO
	.align		4
.L_15:
        /*0018*/ 	.byte	0x04, 0x17
        /*001a*/ 	.short	(.L_17 - .L_16)
.L_16:
        /*001c*/ 	.word	0x00000000
        /*0020*/ 	.short	0x0001
        /*0022*/ 	.short	0x0008
        /*0024*/ 	.byte	0x00, 0xf5, 0x21, 0x00


	//----- nvinfo : EIATTR_KPARAM_INFO
	.align		4
.L_17:
        /*0028*/ 	.byte	0x04, 0x17
        /*002a*/ 	.short	(.L_19 - .L_18)
.L_18:
        /*002c*/ 	.word	0x00000000
        /*0030*/ 	.short	0x0000
        /*0032*/ 	.short	0x0000
        /*0034*/ 	.byte	0x00, 0xf5, 0x21, 0x00


	//----- nvinfo : EIATTR_SPARSE_MMA_MASK
	.align		4
.L_19:
        /*0038*/ 	.byte	0x03, 0x50
        /*003a*/ 	.short	0x0000


	//----- nvinfo : EIATTR_MAXREG_COUNT
	.align		4
        /*003c*/ 	.byte	0x03, 0x1b
        /*003e*/ 	.short	0x00ff


	//----- nvinfo : EIATTR_NUM_BARRIERS
	.align		4
        /*0040*/ 	.byte	0x02, 0x4c
        /*0042*/ 	.byte	0x01
	.zero		1


	//----- nvinfo : EIATTR_MERCURY_ISA_VERSION
	.align		4
        /*0044*/ 	.byte	0x03, 0x5f
        /*0046*/ 	.short	0x0101


	//----- nvinfo : EIATTR_VRC_CTA_INIT_COUNT
	.align		4
        /*0048*/ 	.byte	0x02, 0x4a
	.zero		1
	.zero		1


	//----- nvinfo : EIATTR_EXIT_INSTR_OFFSETS
	.align		4
        /*004c*/ 	.byte	0x04, 0x1c
        /*004e*/ 	.short	(.L_21 - .L_20)


	//   ....[0]....
.L_20:
        /*0050*/ 	.word	0x00003b80


	//   ....[1]....
        /*0054*/ 	.word	0x00003cd0


	//----- nvinfo : EIATTR_CRS_STACK_SIZE
	.align		4
.L_21:
        /*0058*/ 	.byte	0x04, 0x1e
        /*005a*/ 	.short	(.L_23 - .L_22)
.L_22:
        /*005c*/ 	.word	0x00000000


	//----- nvinfo : EIATTR_CBANK_PARAM_SIZE
	.align		4
.L_23:
        /*0060*/ 	.byte	0x03, 0x19
        /*0062*/ 	.short	0x0018


	//----- nvinfo : EIATTR_PARAM_CBANK
	.align		4
        /*0064*/ 	.byte	0x04, 0x0a
        /*0066*/ 	.short	(.L_25 - .L_24)
	.align		4
.L_24:
        /*0068*/ 	.word	index@(.nv.constant0._Z6conv2dPfPKfS_)
        /*006c*/ 	.short	0x0380
        /*006e*/ 	.short	0x0018


	//----- nvinfo : EIATTR_SW_WAR
	.align		4
.L_25:
        /*0070*/ 	.byte	0x04, 0x36
        /*0072*/ 	.short	(.L_27 - .L_26)
.L_26:
        /*0074*/ 	.word	0x00000008
.L_27:


//--------------------- .nv.info.default_function_kernel0 --------------------------
	.section	.nv.info.default_function_kernel0,"",@"SHT_CUDA_INFO"
	.sectionflags	@""
	.align	4


	//----- nvinfo : EIATTR_CUDA_API_VERSION
	.align		4
        /*0000*/ 	.byte	0x04, 0x37
        /*0002*/ 	.short	(.L_29 - .L_28)
.L_28:
        /*0004*/ 	.word	0x00000082


	//----- nvinfo : EIATTR_KPARAM_INFO
	.align		4
.L_29:
        /*0008*/ 	.byte	0x04, 0x17
        /*000a*/ 	.short	(.L_31 - .L_30)
.L_30:
        /*000c*/ 	.word	0x00000000
        /*0010*/ 	.short	0x0002
        /*0012*/ 	.short	0x0010
        /*0014*/ 	.byte	0x00, 0xf5, 0x21, 0x00


	//----- nvinfo : EIATTR_KPARAM_INFO
	.align		4
.L_31:
        /*0018*/ 	.byte	0x04, 0x17
        /*001a*/ 	.short	(.L_33 - .L_32)
.L_32:
        /*001c*/ 	.word	0x00000000
        /*0020*/ 	.short	0x0001
        /*0022*/ 	.short	0x0008
        /*0024*/ 	.byte	0x00, 0xf5, 0x21, 0x00


	//----- nvinfo : EIATTR_KPARAM_INFO
	.align		4
.L_33:
        /*0028*/ 	.byte	0x04, 0x17
        /*002a*/ 	.short	(.L_35 - .L_34)
.L_34:
        /*002c*/ 	.word	0x00000000
        /*0030*/ 	.short	0x0000
        /*0032*/ 	.short	0x0000
        /*0034*/ 	.byte	0x00, 0xf5, 0x21, 0x00


	//----- nvinfo : EIATTR_SPARSE_MMA_MASK
	.align		4
.L_35:
        /*0038*/ 	.byte	0x03, 0x50
        /*003a*/ 	.short	0x0000


	//----- nvinfo : EIATTR_MAXREG_COUNT
	.align		4
        /*003c*/ 	.byte	0x03, 0x1b
        /*003e*/ 	.short	0x00ff


	//----- nvinfo : EIATTR_NUM_BARRIERS
	.align		4
        /*0040*/ 	.byte	0x02, 0x4c
        /*0042*/ 	.byte	0x01
	.zero		1


	//----- nvinfo : EIATTR_MERCURY_ISA_VERSION
	.align		4
        /*0044*/ 	.byte	0x03, 0x5f
        /*0046*/ 	.short	0x0101


	//----- nvinfo : EIATTR_VRC_CTA_INIT_COUNT
	.align		4
        /*0048*/ 	.byte	0x02, 0x4a
	.zero		1
	.zero		1


	//----- nvinfo : EIATTR_EXIT_INSTR_OFFSETS
	.align		4
        /*004c*/ 	.byte	0x04, 0x1c
        /*004e*/ 	.short	(.L_37 - .L_36)


	//   ....[0]....
.L_36:
        /*0050*/ 	.word	0x00002470


	//----- nvinfo : EIATTR_CBANK_PARAM_SIZE
	.align		4
.L_37:
        /*0054*/ 	.byte	0x03, 0x19
        /*0056*/ 	.short	0x0018


	//----- nvinfo : EIATTR_PARAM_CBANK
	.align		4
        /*0058*/ 	.byte	0x04, 0x0a
        /*005a*/ 	.short	(.L_39 - .L_38)
	.align		4
.L_38:
        /*005c*/ 	.word	index@(.nv.constant0.default_function_kernel0)
        /*0060*/ 	.short	0x0380
        /*0062*/ 	.short	0x0018


	//----- nvinfo : EIATTR_SW_WAR
	.align		4
.L_39:
        /*0064*/ 	.byte	0x04, 0x36
        /*0066*/ 	.short	(.L_41 - .L_40)
.L_40:
        /*0068*/ 	.word	0x00000008
.L_41:


//--------------------- .nv.callgraph             --------------------------
	.section	.nv.callgraph,"",@"SHT_CUDA_CALLGRAPH"
	.align	4
	.sectionentsize	8
	.align		4
        /*0000*/ 	.word	0x00000000
	.align		4
        /*0004*/ 	.word	0xffffffff
	.align		4
        /*0008*/ 	.word	0x00000000
	.align		4
        /*000c*/ 	.word	0xfffffffe
	.align		4
        /*0010*/ 	.word	0x00000000
	.align		4
        /*0014*/ 	.word	0xfffffffd
	.align		4
        /*0018*/ 	.word	0x00000000
	.align		4
        /*001c*/ 	.word	0xfffffffc


//--------------------- .text._Z6conv2dPfPKfS_    --------------------------
	.section	.text._Z6conv2dPfPKfS_,"ax",@progbits
	.align	128
        .global         _Z6conv2dPfPKfS_
        .type           _Z6conv2dPfPKfS_,@function
        .size           _Z6conv2dPfPKfS_,(.L_x_26 - _Z6conv2dPfPKfS_)
        .other          _Z6conv2dPfPKfS_,@"STO_CUDA_ENTRY STV_DEFAULT"
_Z6conv2dPfPKfS_:
.text._Z6conv2dPfPKfS_:
[----:B------:R-:W-:Y:S08]  /*0000*/  LDC R1, c[0x0][0x37c] ;  /* 0x0000df00ff017b82 */ /* 0x000ff00000000800 */
[----:B------:R-:W0:Y:S01]  /*0010*/  LDC R3, c[0x0][0x360] ;  /* 0x0000d800ff037b82 */ /* 0x000e220000000800 */
[----:B------:R-:W1:Y:S01]  /*0020*/  S2R R16, SR_TID.X ;  /* 0x0000000000107919 */ /* 0x000e620000002100 */
[----:B------:R-:W-:Y:S01]  /*0030*/  BSSY.RECONVERGENT B0, `(.L_x_0) ;  /* 0x000002d000007945 */ /* 0x000fe20003800200 */
[----:B------:R-:W2:Y:S01]  /*0040*/  S2R R8, SR_CTAID.X ;  /* 0x0000000000087919 */ /* 0x000ea20000002500 */
[----:B0-----:R-:W0:Y:S01]  /*0050*/  I2F.U32.RP R6, R3 ;  /* 0x0000000300067306 */ /* 0x001e220000209000 */
[----:B------:R-:W-:-:S02]  /*0060*/  ISETP.NE.U32.AND P2, PT, R3, RZ, PT ;  /* 0x000000ff0300720c */ /* 0x000fc40003f45070 */
[----:B-1----:R-:W-:-:S04]  /*0070*/  IADD3 R0, PT, PT, R16, R3, RZ ;  /* 0x0000000310007210 */ /* 0x002fc80007ffe0ff */
[C---:B------:R-:W-:Y:S01]  /*0080*/  ISETP.GE.U32.AND P0, PT, R0.reuse, 0x5a0, PT ;  /* 0x000005a00000780c */ /* 0x040fe20003f06070 */
[----:B0-----:R-:W0:Y:S01]  /*0090*/  MUFU.RCP R6, R6 ;  /* 0x0000000600067308 */ /* 0x001e220000001000 */
[----:B------:R-:W-:Y:S02]  /*00a0*/  VIMNMX.U32 R7, PT, PT, R0, 0x5a0, !PT ;  /* 0x000005a000077848 */ /* 0x000fe40007fe0000 */
[----:B0-----:R-:W-:-:S05]  /*00b0*/  IADD3 R4, PT, PT, R6, 0xffffffe, RZ ;  /* 0x0ffffffe06047810 */ /* 0x001fca0007ffe0ff */
[----:B------:R0:W1:Y:S02]  /*00c0*/  F2I.FTZ.U32.TRUNC.NTZ R5, R4 ;  /* 0x0000000400057305 */ /* 0x000064000021f000 */
[----:B0-----:R-:W-:Y:S01]  /*00d0*/  HFMA2 R4, -RZ, RZ, 0, 0 ;  /* 0x00000000ff047431 */ /* 0x001fe200000001ff */
[----:B-1----:R-:W-:-:S05]  /*00e0*/  IADD3 R2, PT, PT, RZ, -R5, RZ ;  /* 0x80000005ff027210 */ /* 0x002fca0007ffe0ff */
[----:B------:R-:W-:Y:S01]  /*00f0*/  IMAD R9, R2, R3, RZ ;  /* 0x0000000302097224 */ /* 0x000fe200078e02ff */
[----:B------:R-:W-:-:S03]  /*0100*/  SEL R2, RZ, 0x1, P0 ;  /* 0x00000001ff027807 */ /* 0x000fc60000000000 */
[----:B------:R-:W-:Y:S01]  /*0110*/  IMAD.HI.U32 R5, R5, R9, R4 ;  /* 0x0000000905057227 */ /* 0x000fe200078e0004 */
[----:B------:R-:W-:-:S05]  /*0120*/  IADD3 R0, PT, PT, R7, -R0, -R2 ;  /* 0x8000000007007210 */ /* 0x000fca0007ffe802 */
[----:B------:R-:W-:-:S05]  /*0130*/  IMAD.HI.U32 R5, R5, R0, RZ ;  /* 0x0000000005057227 */ /* 0x000fca00078e00ff */
[----:B------:R-:W-:-:S05]  /*0140*/  IADD3 R4, PT, PT, -R5, RZ, RZ ;  /* 0x000000ff05047210 */ /* 0x000fca0007ffe1ff */
[----:B------:R-:W-:Y:S01]  /*0150*/  IMAD R0, R3, R4, R0 ;  /* 0x0000000403007224 */ /* 0x000fe200078e0200 */
[----:B------:R-:W-:-:S04]  /*0160*/  MOV R4, R16 ;  /* 0x0000001000047202 */ /* 0x000fc80000000f00 */
[----:B------:R-:W-:-:S13]  /*0170*/  ISETP.GE.U32.AND P0, PT, R0, R3, PT ;  /* 0x000000030000720c */ /* 0x000fda0003f06070 */
[-C--:B------:R-:W-:Y:S02]  /*0180*/  @P0 IADD3 R0, PT, PT, R0, -R3.reuse, RZ ;  /* 0x8000000300000210 */ /* 0x080fe40007ffe0ff */
[----:B------:R-:W-:Y:S02]  /*0190*/  @P0 IADD3 R5, PT, PT, R5, 0x1, RZ ;  /* 0x0000000105050810 */ /* 0x000fe40007ffe0ff */
[----:B------:R-:W-:-:S13]  /*01a0*/  ISETP.GE.U32.AND P1, PT, R0, R3, PT ;  /* 0x000000030000720c */ /* 0x000fda0003f26070 */
[----:B------:R-:W-:Y:S02]  /*01b0*/  @P1 IADD3 R5, PT, PT, R5, 0x1, RZ ;  /* 0x0000000105051810 */ /* 0x000fe40007ffe0ff */
[----:B------:R-:W-:-:S04]  /*01c0*/  @!P2 LOP3.LUT R5, RZ, R3, RZ, 0x33, !PT ;  /* 0x00000003ff05a212 */ /* 0x000fc800078e33ff */
[----:B------:R-:W-:-:S04]  /*01d0*/  IADD3 R2, PT, PT, R2, R5, RZ ;  /* 0x0000000502027210 */ /* 0x000fc80007ffe0ff */
[C---:B------:R-:W-:Y:S02]  /*01e0*/  LOP3.LUT R0, R2.reuse, 0x3, RZ, 0xc0, !PT ;  /* 0x0000000302007812 */ /* 0x040fe400078ec0ff */
[----:B------:R-:W-:Y:S02]  /*01f0*/  ISETP.GE.U32.AND P1, PT, R2, 0x3, PT ;  /* 0x000000030200780c */ /* 0x000fe40003f26070 */
[----:B------:R-:W-:Y:S01]  /*0200*/  ISETP.NE.AND P0, PT, R0, 0x3, PT ;  /* 0x000000030000780c */ /* 0x000fe20003f05270 */
[----:B--2---:R-:W-:-:S12]  /*0210*/  IMAD.HI.U32 R0, R8, -0x6db6db6d, RZ ;  /* 0x9249249308007827 */ /* 0x004fd800078e00ff */
[----:B------:R-:W-:Y:S05]  /*0220*/  @!P0 BRA `(.L_x_1) ;  /* 0x0000000000348947 */ /* 0x000fea0003800000 */
[----:B------:R-:W0:Y:S01]  /*0230*/  S2R R7, SR_CgaCtaId ;  /* 0x0000000000077919 */ /* 0x000e220000008800 */
[----:B------:R-:W-:Y:S02]  /*0240*/  MOV R4, 0x400 ;  /* 0x0000040000047802 */ /* 0x000fe40000000f00 */
[----:B------:R-:W-:Y:S02]  /*0250*/  IADD3 R2, PT, PT, R2, 0x1, RZ ;  /* 0x0000000102027810 */ /* 0x000fe40007ffe0ff */
[----:B------:R-:W-:Y:S02]  /*0260*/  MOV R5, RZ ;  /* 0x000000ff00057202 */ /* 0x000fe40000000f00 */
[----:B------:R-:W-:Y:S02]  /*0270*/  LOP3.LUT R2, R2, 0x3, RZ, 0xc0, !PT ;  /* 0x0000000302027812 */ /* 0x000fe400078ec0ff */
[----:B0-----:R-:W-:Y:S02]  /*0280*/  LEA R7, R7, R4, 0x18 ;  /* 0x0000000407077211 */ /* 0x001fe400078ec0ff */
[----:B------:R-:W-:-:S07]  /*0290*/  MOV R4, R16 ;  /* 0x0000001000047202 */ /* 0x000fce0000000f00 */
.L_x_2:
[----:B------:R-:W-:Y:S02]  /*02a0*/  LEA R6, R4, R7, 0x2 ;  /* 0x0000000704067211 */ /* 0x000fe400078e10ff */
[----:B------:R-:W-:Y:S02]  /*02b0*/  IADD3 R5, PT, PT, R5, 0x1, RZ ;  /* 0x0000000105057810 */ /* 0x000fe40007ffe0ff */
[----:B------:R-:W-:Y:S01]  /*02c0*/  IADD3 R4, PT, PT, R3, R4, RZ ;  /* 0x0000000403047210 */ /* 0x000fe20007ffe0ff */
[----:B------:R0:W-:Y:S01]  /*02d0*/  STS [R6], RZ ;  /* 0x000000ff06007388 */ /* 0x0001e20000000800 */
[----:B------:R-:W-:-:S13]  /*02e0*/  ISETP.NE.AND P0, PT, R5, R2, PT ;  /* 0x000000020500720c */ /* 0x000fda0003f05270 */
[----:B0-----:R-:W-:Y:S05]  /*02f0*/  @P0 BRA `(.L_x_2) ;  /* 0xfffffffc00e80947 */ /* 0x001fea000383ffff */
.L_x_1:
[----:B------:R-:W-:Y:S05]  /*0300*/  BSYNC.RECONVERGENT B0 ;  /* 0x0000000000007941 */ /* 0x000fea0003800200 */
.L_x_0:
[----:B------:R-:W-:Y:S04]  /*0310*/  BSSY.RECONVERGENT B0, `(.L_x_3) ;  /* 0x0000010000007945 */ /* 0x000fe80003800200 */
[----:B------:R-:W-:Y:S05]  /*0320*/  @!P1 BRA `(.L_x_4) ;  /* 0x0000000000389947 */ /* 0x000fea0003800000 */
[----:B------:R-:W0:Y:S01]  /*0330*/  S2R R5, SR_CgaCtaId ;  /* 0x0000000000057919 */ /* 0x000e220000008800 */
[----:B------:R-:W-:-:S04]  /*0340*/  MOV R2, 0x400 ;  /* 0x0000040000027802 */ /* 0x000fc80000000f00 */
[----:B0-----:R-:W-:-:S07]  /*0350*/  LEA R7, R5, R2, 0x18 ;  /* 0x0000000205077211 */ /* 0x001fce00078ec0ff */
.L_x_5:
[----:B0-----:R-:W-:Y:S02]  /*0360*/  LEA R10, R4, R7, 0x2 ;  /* 0x00000007040a7211 */ /* 0x001fe400078e10ff */
[C---:B------:R-:W-:Y:S02]  /*0370*/  LEA R4, R3.reuse, R4, 0x2 ;  /* 0x0000000403047211 */ /* 0x040fe400078e10ff */
[C---:B------:R-:W-:Y:S01]  /*0380*/  LEA R2, R3.reuse, R10, 0x2 ;  /* 0x0000000a03027211 */ /* 0x040fe200078e10ff */
[----:B------:R0:W-:Y:S01]  /*0390*/  STS [R10], RZ ;  /* 0x000000ff0a007388 */ /* 0x0001e20000000800 */
[----:B------:R-:W-:Y:S02]  /*03a0*/  ISETP.GE.U32.AND P0, PT, R4, 0x5a0, PT ;  /* 0x000005a00400780c */ /* 0x000fe40003f06070 */
[C---:B------:R-:W-:Y:S01]  /*03b0*/  LEA R6, R3.reuse, R2, 0x2 ;  /* 0x0000000203067211 */ /* 0x040fe200078e10ff */
[----:B------:R0:W-:Y:S03]  /*03c0*/  STS [R2], RZ ;  /* 0x000000ff02007388 */ /* 0x0001e60000000800 */
[----:B------:R-:W-:Y:S01]  /*03d0*/  LEA R5, R3, R6, 0x2 ;  /* 0x0000000603057211 */ /* 0x000fe200078e10ff */
[----:B------:R0:W-:Y:S04]  /*03e0*/  STS [R6], RZ ;  /* 0x000000ff06007388 */ /* 0x0001e80000000800 */
[----:B------:R0:W-:Y:S02]  /*03f0*/  STS [R5], RZ ;  /* 0x000000ff05007388 */ /* 0x0001e40000000800 */
[----:B------:R-:W-:Y:S05]  /*0400*/  @!P0 BRA `(.L_x_5) ;  /* 0xfffffffc00d48947 */ /* 0x000fea000383ffff */
.L_x_4:
[----:B------:R-:W-:Y:S05]  /*0410*/  BSYNC.RECONVERGENT B0 ;  /* 0x0000000000007941 */ /* 0x000fea0003800200 */
.L_x_3:
[----:B------:R-:W-:Y:S01]  /*0420*/  SHF.R.U32.HI R3, RZ, 0x4, R0 ;  /* 0x00000004ff037819 */ /* 0x000fe20000011600 */
[----:B------:R-:W-:Y:S01]  /*0430*/  BAR.SYNC.DEFER_BLOCKING 0x0 ;  /* 0x0000000000007b1d */ /* 0x000fe20000010000 */
[----:B------:R-:W-:Y:S02]  /*0440*/  SHF.R.U32.HI R0, RZ, 0x5, R16 ;  /* 0x00000005ff007819 */ /* 0x000fe40000011610 */
[----:B0-----:R-:W-:Y:S01]  /*0450*/  LOP3.LUT R2, R16, 0x1f, RZ, 0xc0, !PT ;  /* 0x0000001f10027812 */ /* 0x001fe200078ec0ff */
[----:B------:R-:W-:Y:S02]  /*0460*/  IMAD R25, R3, -0x1c, R8 ;  /* 0xffffffe403197824 */ /* 0x000fe400078e0208 */
[----:B------:R-:W0:Y:S01]  /*0470*/  LDCU.64 UR6, c[0x0][0x358] ;  /* 0x00006b00ff0677ac */ /* 0x000e220008000a00 */
[----:B------:R-:W-:Y:S02]  /*0480*/  BSSY.RECONVERGENT B0, `(.L_x_6) ;  /* 0x00000fe000007945 */ /* 0x000fe40003800200 */
[----:B------:R-:W-:-:S02]  /*0490*/  ISETP.NE.AND P0, PT, R25, RZ, PT ;  /* 0x000000ff1900720c */ /* 0x000fc40003f05270 */
[C---:B------:R-:W-:Y:S02]  /*04a0*/  VIMNMX.U32 R7, PT, PT, R25.reuse, 0x1, !PT ;  /* 0x0000000119077848 */ /* 0x040fe40007fe0000 */
[----:B------:R-:W-:Y:S02]  /*04b0*/  VIMNMX.U32 R9, PT, PT, R25, 0x1a, PT ;  /* 0x0000001a19097848 */ /* 0x000fe40003fe0000 */
[----:B------:R-:W-:Y:S02]  /*04c0*/  IADD3 R6, PT, PT, R7, -0x1, RZ ;  /* 0xffffffff07067810 */ /* 0x000fe40007ffe0ff */
[----:B------:R-:W-:-:S05]  /*04d0*/  IADD3 R11, PT, PT, R9, 0x2, RZ ;  /* 0x00000002090b7810 */ /* 0x000fca0007ffe0ff */
[----:B------:R-:W-:Y:S05]  /*04e0*/  @P0 BRA `(.L_x_7) ;  /* 0x0000000400f40947 */ /* 0x000fea0003800000 */
[----:B------:R-:W-:Y:S01]  /*04f0*/  ISETP.GT.U32.AND P0, PT, R16, 0x1ff, PT ;  /* 0x000001ff1000780c */ /* 0x000fe20003f04070 */
[----:B------:R-:W-:-:S12]  /*0500*/  BSSY.RECONVERGENT B1, `(.L_x_8) ;  /* 0x000007a000017945 */ /* 0x000fd80003800200 */
[----:B------:R-:W-:Y:S05]  /*0510*/  @P0 BRA `(.L_x_9) ;  /* 0x0000000400e00947 */ /* 0x000fea0003800000 */
[C---:B------:R-:W-:Y:S01]  /*0520*/  LOP3.LUT R4, R2.reuse, 0x20, RZ, 0xfc, !PT ;  /* 0x0000002002047812 */ /* 0x040fe200078efcff */
[----:B------:R-:W-:Y:S01]  /*0530*/  IMAD R8, R9, 0x1c, -R2 ;  /* 0x0000001c09087824 */ /* 0x000fe200078e0a02 */
[----:B------:R-:W-:Y:S02]  /*0540*/  LOP3.LUT R5, R2, 0x40, RZ, 0xfc, !PT ;  /* 0x0000004002057812 */ /* 0x000fe400078efcff */
[----:B------:R-:W-:Y:S02]  /*0550*/  PRMT R10, R4, 0x9910, RZ ;  /* 0x00009910040a7816 */ /* 0x000fe400000000ff */
[----:B------:R-:W-:Y:S02]  /*0560*/  PRMT R12, R5, 0x9910, RZ ;  /* 0x00009910050c7816 */ /* 0x000fe400000000ff */
[----:B------:R-:W-:Y:S01]  /*0570*/  IADD3 R11, PT, PT, -R6, R11, RZ ;  /* 0x0000000b060b7210 */ /* 0x000fe20007ffe1ff */
[----:B------:R-:W-:Y:S01]  /*0580*/  IMAD R9, R10, 0x25, RZ ;  /* 0x000000250a097824 */ /* 0x000fe200078e02ff */
[----:B------:R-:W-:Y:S01]  /*0590*/  ISETP.GT.U32.AND P0, PT, R2, 0x1b, PT ;  /* 0x0000001b0200780c */ /* 0x000fe20003f04070 */
[----:B------:R-:W-:-:S02]  /*05a0*/  IMAD R12, R12, 0x93, RZ ;  /* 0x000000930c0c7824 */ /* 0x000fc400078e02ff */
[----:B------:R-:W-:Y:S02]  /*05b0*/  HFMA2 R6, -RZ, RZ, 0, 1.6689300537109375e-06 ;  /* 0x0000001cff067431 */ /* 0x000fe400000001ff */
[----:B------:R-:W-:Y:S01]  /*05c0*/  IMAD R10, R7, -0x1c, R8 ;  /* 0xffffffe4070a7824 */ /* 0x000fe200078e0208 */
[----:B------:R-:W-:Y:S02]  /*05d0*/  LOP3.LUT R9, R9, 0xffff, RZ, 0xc0, !PT ;  /* 0x0000ffff09097812 */ /* 0x000fe400078ec0ff */
[----:B------:R-:W-:Y:S02]  /*05e0*/  LOP3.LUT R13, R12, 0xffff, RZ, 0xc0, !PT ;  /* 0x0000ffff0c0d7812 */ /* 0x000fe400078ec0ff */
[----:B------:R-:W-:Y:S01]  /*05f0*/  SHF.R.U32.HI R12, RZ, 0x9, R9 ;  /* 0x00000009ff0c7819 */ /* 0x000fe20000011609 */
[----:B------:R-:W-:Y:S01]  /*0600*/  IMAD R9, R11, 0x1c, RZ ;  /* 0x0000001c0b097824 */ /* 0x000fe200078e02ff */
[----:B------:R-:W-:Y:S02]  /*0610*/  SHF.R.U32.HI R13, RZ, 0xb, R13 ;  /* 0x0000000bff0d7819 */ /* 0x000fe4000001160d */
[----:B------:R-:W-:Y:S01]  /*0620*/  LOP3.LUT R17, R12, 0x6, RZ, 0xc0, !PT ;  /* 0x000000060c117812 */ /* 0x000fe200078ec0ff */
[----:B------:R-:W-:Y:S01]  /*0630*/  IMAD R6, R7, R6, -0x1c ;  /* 0xffffffe407067424 */ /* 0x000fe200078e0206 */
[----:B------:R-:W-:-:S02]  /*0640*/  IADD3 R10, PT, PT, R10, 0x53, RZ ;  /* 0x000000530a0a7810 */ /* 0x000fc40007ffe0ff */
[----:B------:R-:W-:Y:S02]  /*0650*/  LOP3.LUT R12, R13, 0x6, RZ, 0xc0, !PT ;  /* 0x000000060d0c7812 */ /* 0x000fe400078ec0ff */
[C---:B------:R-:W-:Y:S02]  /*0660*/  IADD3 R7, PT, PT, R2.reuse, 0x2, RZ ;  /* 0x0000000202077810 */ /* 0x040fe40007ffe0ff */
[----:B------:R-:W-:Y:S02]  /*0670*/  MOV R8, R0 ;  /* 0x0000000000087202 */ /* 0x000fe40000000f00 */
[----:B------:R-:W-:Y:S02]  /*0680*/  @!P0 IADD3 R7, PT, PT, R2, RZ, RZ ;  /* 0x000000ff02078210 */ /* 0x000fe40007ffe0ff */
[----:B------:R-:W-:Y:S02]  /*0690*/  LOP3.LUT R11, R10, 0x60, RZ, 0xc0, !PT ;  /* 0x000000600a0b7812 */ /* 0x000fe400078ec0ff */
[----:B------:R-:W-:-:S02]  /*06a0*/  IADD3 R17, PT, PT, R4, R17, RZ ;  /* 0x0000001104117210 */ /* 0x000fc40007ffe0ff */
[----:B------:R-:W-:-:S07]  /*06b0*/  IADD3 R21, PT, PT, R5, R12, RZ ;  /* 0x0000000c05157210 */ /* 0x000fce0007ffe0ff */
.L_x_15:
[----:B------:R-:W-:Y:S01]  /*06c0*/  ISETP.GE.U32.AND P0, PT, R2, R9, PT ;  /* 0x000000090200720c */ /* 0x000fe20003f06070 */
[----:B------:R-:W-:-:S12]  /*06d0*/  BSSY.RECONVERGENT B2, `(.L_x_10) ;  /* 0x0000059000027945 */ /* 0x000fd80003800200 */
[----:B-123--:R-:W-:Y:S05]  /*06e0*/  @P0 BRA `(.L_x_11) ;  /* 0x00000004005c0947 */ /* 0x00efea0003800000 */
[----:B------:R-:W-:Y:S01]  /*06f0*/  ISETP.NE.AND P1, PT, R11, 0x60, PT ;  /* 0x000000600b00780c */ /* 0x000fe20003f25270 */
[----:B------:R-:W-:Y:S01]  /*0700*/  BSSY.RECONVERGENT B3, `(.L_x_12) ;  /* 0x0000022000037945 */ /* 0x000fe20003800200 */
[----:B------:R-:W-:Y:S02]  /*0710*/  LEA R23, R3, R8, 0x4 ;  /* 0x0000000803177211 */ /* 0x000fe400078e20ff */
[----:B------:R-:W-:Y:S02]  /*0720*/  ISETP.GE.U32.AND P0, PT, R10, 0x60, PT ;  /* 0x000000600a00780c */ /* 0x000fe40003f06070 */
[----:B------:R-:W-:Y:S01]  /*0730*/  MOV R20, R2 ;  /* 0x0000000200147202 */ /* 0x000fe20000000f00 */
[----:B------:R-:W-:-:S06]  /*0740*/  IMAD R23, R23, 0x310, R6 ;  /* 0x0000031017177824 */ /* 0x000fcc00078e0206 */
[----:B------:R-:W-:Y:S05]  /*0750*/  @!P1 BRA `(.L_x_13) ;  /* 0x0000000000709947 */ /* 0x000fea0003800000 */
[----:B------:R-:W1:Y:S01]  /*0760*/  LDC.64 R12, c[0x0][0x380] ;  /* 0x0000e000ff0c7b82 */ /* 0x000e620000000a00 */
[----:B------:R-:W-:-:S05]  /*0770*/  IADD3 R27, PT, PT, R2, R23, RZ ;  /* 0x00000017021b7210 */ /* 0x000fca0007ffe0ff */
[----:B-1----:R-:W-:-:S06]  /*0780*/  IMAD.WIDE.U32 R14, R27, 0x4, R12 ;  /* 0x000000041b0e7825 */ /* 0x002fcc00078e000c */
[----:B0-----:R-:W2:Y:S01]  /*0790*/  LDG.E.CONSTANT R14, desc[UR6][R14.64] ;  /* 0x000000060e0e7981 */ /* 0x001ea2000c1e9900 */
[----:B------:R-:W-:Y:S01]  /*07a0*/  MOV R18, 0x400 ;  /* 0x0000040000127802 */ /* 0x000fe20000000f00 */
[----:B------:R-:W-:Y:S01]  /*07b0*/  IMAD R19, R8, 0x5a, R7 ;  /* 0x0000005a08137824 */ /* 0x000fe200078e0207 */
[----:B------:R-:W-:Y:S01]  /*07c0*/  ISETP.NE.AND P1, PT, R11, RZ, PT ;  /* 0x000000ff0b00720c */ /* 0x000fe20003f25270 */
[----:B------:R-:W0:Y:S01]  /*07d0*/  S2R R29, SR_CgaCtaId ;  /* 0x00000000001d7919 */ /* 0x000e220000008800 */
[----:B------:R-:W-:Y:S02]  /*07e0*/  MOV R20, R4 ;  /* 0x0000000400147202 */ /* 0x000fe40000000f00 */
[----:B0-----:R-:W-:-:S04]  /*07f0*/  LEA R18, R29, R18, 0x18 ;  /* 0x000000121d127211 */ /* 0x001fc800078ec0ff */
[----:B------:R-:W-:-:S05]  /*0800*/  LEA R19, R19, R18, 0x2 ;  /* 0x0000001213137211 */ /* 0x000fca00078e10ff */
[----:B--2---:R1:W-:Y:S01]  /*0810*/  STS [R19+0x7c], R14 ;  /* 0x00007c0e13007388 */ /* 0x0043e20000000800 */
[----:B------:R-:W-:Y:S05]  /*0820*/  @!P1 BRA `(.L_x_13) ;  /* 0x00000000003c9947 */ /* 0x000fea0003800000 */
[----:B------:R-:W-:Y:S02]  /*0830*/  ISETP.NE.AND P1, PT, R11, 0x20, PT ;  /* 0x000000200b00780c */ /* 0x000fe40003f25270 */
[----:B------:R-:W-:-:S05]  /*0840*/  IADD3 R15, PT, PT, R27, 0x20, RZ ;  /* 0x000000201b0f7810 */ /* 0x000fca0007ffe0ff */
[----:B-1----:R-:W-:-:S06]  /*0850*/  IMAD.WIDE.U32 R14, R15, 0x4, R12 ;  /* 0x000000040f0e7825 */ /* 0x002fcc00078e000c */
[----:B------:R-:W-:Y:S01]  /*0860*/  @P1 IADD3 R19, PT, PT, R27, 0x40, RZ ;  /* 0x000000401b131810 */ /* 0x000fe20007ffe0ff */
[----:B------:R-:W2:Y:S04]  /*0870*/  LDG.E.CONSTANT R14, desc[UR6][R14.64] ;  /* 0x000000060e0e7981 */ /* 0x000ea8000c1e9900 */
[----:B------:R-:W-:-:S06]  /*0880*/  @P1 IMAD.WIDE.U32 R12, R19, 0x4, R12 ;  /* 0x00000004130c1825 */ /* 0x000fcc00078e000c */
[----:B------:R-:W3:Y:S01]  /*0890*/  @P1 LDG.E.CONSTANT R12, desc[UR6][R12.64] ;  /* 0x000000060c0c1981 */ /* 0x000ee2000c1e9900 */
[C---:B------:R-:W-:Y:S02]  /*08a0*/  IMAD R19, R8.reuse, 0x5a, R17 ;  /* 0x0000005a08137824 */ /* 0x040fe400078e0211 */
[----:B------:R-:W-:-:S03]  /*08b0*/  @P1 IMAD R27, R8, 0x5a, R21 ;  /* 0x0000005a081b1824 */ /* 0x000fc600078e0215 */
[-C--:B------:R-:W-:Y:S02]  /*08c0*/  LEA R19, R19, R18.reuse, 0x2 ;  /* 0x0000001213137211 */ /* 0x080fe400078e10ff */
[----:B------:R-:W-:Y:S02]  /*08d0*/  @P1 LEA R27, R27, R18, 0x2 ;  /* 0x000000121b1b1211 */ /* 0x000fe400078e10ff */
[----:B------:R-:W-:Y:S02]  /*08e0*/  MOV R20, R5 ;  /* 0x0000000500147202 */ /* 0x000fe40000000f00 */
[----:B------:R-:W-:Y:S01]  /*08f0*/  @P1 LOP3.LUT R20, R2, 0x60, RZ, 0xfc, !PT ;  /* 0x0000006002141812 */ /* 0x000fe200078efcff */
[----:B--2---:R2:W-:Y:S04]  /*0900*/  STS [R19+0x7c], R14 ;  /* 0x00007c0e13007388 */ /* 0x0045e80000000800 */
[----:B---3--:R2:W-:Y:S02]  /*0910*/  @P1 STS [R27+0x7c], R12 ;  /* 0x00007c0c1b001388 */ /* 0x0085e40000000800 */
.L_x_13:
[----:B0-----:R-:W-:Y:S05]  /*0920*/  BSYNC.RECONVERGENT B3 ;  /* 0x0000000000037941 */ /* 0x001fea0003800200 */
.L_x_12:
[----:B------:R-:W-:Y:S05]  /*0930*/  @!P0 BRA `(.L_x_11) ;  /* 0x0000000000c88947 */ /* 0x000fea0003800000 */
[----:B------:R-:W0:Y:S01]  /*0940*/  S2R R13, SR_CgaCtaId ;  /* 0x00000000000d7919 */ /* 0x000e220000008800 */
[----:B------:R-:W-:-:S04]  /*0950*/  MOV R22, 0x400 ;  /* 0x0000040000167802 */ /* 0x000fc80000000f00 */
[----:B0-----:R-:W-:-:S07]  /*0960*/  LEA R22, R13, R22, 0x18 ;  /* 0x000000160d167211 */ /* 0x001fce00078ec0ff */
.L_x_14:
[----:B--23--:R-:W1:Y:S01]  /*0970*/  LDC.64 R12, c[0x0][0x380] ;  /* 0x0000e000ff0c7b82 */ /* 0x00ce620000000a00 */
[----:B------:R-:W-:-:S05]  /*0980*/  IADD3 R24, PT, PT, R23, R20, RZ ;  /* 0x0000001417187210 */ /* 0x000fca0007ffe0ff */
[----:B-1----:R-:W-:-:S06]  /*0990*/  IMAD.WIDE.U32 R14, R24, 0x4, R12 ;  /* 0x00000004180e7825 */ /* 0x002fcc00078e000c */
[----:B------:R0:W2:Y:S01]  /*09a0*/  LDG.E.CONSTANT R14, desc[UR6][R14.64] ;  /* 0x000000060e0e7981 */ /* 0x0000a2000c1e9900 */
[----:B------:R-:W-:Y:S02]  /*09b0*/  SHF.R.U32.HI R18, RZ, 0x2, R20 ;  /* 0x00000002ff127819 */ /* 0x000fe40000011614 */
[----:B------:R-:W-:-:S03]  /*09c0*/  IADD3 R28, PT, PT, R20, 0x40, RZ ;  /* 0x00000040141c7810 */ /* 0x000fc60007ffe0ff */
[----:B------:R-:W-:-:S04]  /*09d0*/  IMAD.HI.U32 R19, R18, 0x24924925, RZ ;  /* 0x2492492512137827 */ /* 0x000fc800078e00ff */
[----:B------:R-:W-:-:S04]  /*09e0*/  IMAD R27, R19, -0x1c, R20 ;  /* 0xffffffe4131b7824 */ /* 0x000fc800078e0214 */
[----:B------:R-:W-:Y:S01]  /*09f0*/  IMAD R18, R8, 0x5a, R27 ;  /* 0x0000005a08127824 */ /* 0x000fe200078e021b */
[----:B------:R-:W-:-:S03]  /*0a00*/  SHF.R.U32.HI R27, RZ, 0x2, R28 ;  /* 0x00000002ff1b7819 */ /* 0x000fc6000001161c */
[----:B------:R-:W-:Y:S01]  /*0a10*/  IMAD R19, R19, 0x1e, R18 ;  /* 0x0000001e13137824 */ /* 0x000fe200078e0212 */
[----:B------:R-:W-:Y:S01]  /*0a20*/  IADD3 R18, PT, PT, R20, 0x20, RZ ;  /* 0x0000002014127810 */ /* 0x000fe20007ffe0ff */
[----:B------:R-:W-:-:S03]  /*0a30*/  IMAD.HI.U32 R27, R27, 0x24924925, RZ ;  /* 0x249249251b1b7827 */ /* 0x000fc600078e00ff */
[----:B------:R-:W-:Y:S02]  /*0a40*/  SHF.R.U32.HI R26, RZ, 0x2, R18 ;  /* 0x00000002ff1a7819 */ /* 0x000fe40000011612 */
[----:B------:R-:W-:-:S03]  /*0a50*/  LEA R19, R19, R22, 0x2 ;  /* 0x0000001613137211 */ /* 0x000fc600078e10ff */
[----:B------:R-:W-:-:S04]  /*0a60*/  IMAD.HI.U32 R29, R26, 0x24924925, RZ ;  /* 0x249249251a1d7827 */ /* 0x000fc800078e00ff */
[----:B0-----:R-:W-:-:S04]  /*0a70*/  IMAD R15, R29, -0x1c, R18 ;  /* 0xffffffe41d0f7824 */ /* 0x001fc800078e0212 */
[C---:B------:R-:W-:Y:S02]  /*0a80*/  IMAD R18, R8.reuse, 0x5a, R15 ;  /* 0x0000005a08127824 */ /* 0x040fe400078e020f */
[----:B------:R-:W-:Y:S02]  /*0a90*/  IMAD R15, R27, -0x1c, R28 ;  /* 0xffffffe41b0f7824 */ /* 0x000fe400078e021c */
[----:B------:R-:W-:Y:S02]  /*0aa0*/  IMAD R29, R29, 0x1e, R18 ;  /* 0x0000001e1d1d7824 */ /* 0x000fe400078e0212 */
[----:B------:R-:W-:Y:S01]  /*0ab0*/  IMAD R18, R8, 0x5a, R15 ;  /* 0x0000005a08127824 */ /* 0x000fe200078e020f */
[----:B------:R-:W-:-:S03]  /*0ac0*/  IADD3 R15, PT, PT, R24, 0x40, RZ ;  /* 0x00000040180f7810 */ /* 0x000fc60007ffe0ff */
[----:B------:R-:W-:Y:S01]  /*0ad0*/  IMAD R27, R27, 0x1e, R18 ;  /* 0x0000001e1b1b7824 */ /* 0x000fe200078e0212 */
[----:B--2---:R0:W-:Y:S02]  /*0ae0*/  STS [R19+0x7c], R14 ;  /* 0x00007c0e13007388 */ /* 0x0041e40000000800 */
[C---:B0-----:R-:W-:Y:S02]  /*0af0*/  IADD3 R19, PT, PT, R24.reuse, 0x20, RZ ;  /* 0x0000002018137810 */ /* 0x041fe40007ffe0ff */
[----:B------:R-:W-:Y:S01]  /*0b00*/  IADD3 R24, PT, PT, R24, 0x60, RZ ;  /* 0x0000006018187810 */ /* 0x000fe20007ffe0ff */
[----:B------:R-:W-:-:S04]  /*0b10*/  IMAD.WIDE.U32 R14, R15, 0x4, R12 ;  /* 0x000000040f0e7825 */ /* 0x000fc800078e000c */
[--C-:B------:R-:W-:Y:S02]  /*0b20*/  IMAD.WIDE.U32 R18, R19, 0x4, R12.reuse ;  /* 0x0000000413127825 */ /* 0x100fe400078e000c */
[----:B------:R-:W2:Y:S02]  /*0b30*/  LDG.E.CONSTANT R14, desc[UR6][R14.64] ;  /* 0x000000060e0e7981 */ /* 0x000ea4000c1e9900 */
[----:B------:R-:W-:Y:S02]  /*0b40*/  IMAD.WIDE.U32 R12, R24, 0x4, R12 ;  /* 0x00000004180c7825 */ /* 0x000fe400078e000c */
[----:B------:R0:W3:Y:S04]  /*0b50*/  LDG.E.CONSTANT R18, desc[UR6][R18.64] ;  /* 0x0000000612127981 */ /* 0x0000e8000c1e9900 */
[----:B------:R-:W4:Y:S01]  /*0b60*/  LDG.E.CONSTANT R12, desc[UR6][R12.64] ;  /* 0x000000060c0c7981 */ /* 0x000f22000c1e9900 */
[----:B------:R-:W-:-:S04]  /*0b70*/  IADD3 R24, PT, PT, R20, 0x60, RZ ;  /* 0x0000006014187810 */ /* 0x000fc80007ffe0ff */
[----:B------:R-:W-:-:S05]  /*0b80*/  SHF.R.U32.HI R26, RZ, 0x2, R24 ;  /* 0x00000002ff1a7819 */ /* 0x000fca0000011618 */
[----:B------:R-:W-:-:S04]  /*0b90*/  IMAD.HI.U32 R26, R26, 0x24924925, RZ ;  /* 0x249249251a1a7827 */ /* 0x000fc800078e00ff */
[----:B------:R-:W-:-:S04]  /*0ba0*/  IMAD R24, R26, -0x1c, R24 ;  /* 0xffffffe41a187824 */ /* 0x000fc800078e0218 */
[----:B------:R-:W-:Y:S01]  /*0bb0*/  IMAD R24, R8, 0x5a, R24 ;  /* 0x0000005a08187824 */ /* 0x000fe200078e0218 */
[----:B------:R-:W-:-:S03]  /*0bc0*/  LEA R29, R29, R22, 0x2 ;  /* 0x000000161d1d7211 */ /* 0x000fc600078e10ff */
[----:B------:R-:W-:Y:S01]  /*0bd0*/  IMAD R24, R26, 0x1e, R24 ;  /* 0x0000001e1a187824 */ /* 0x000fe200078e0218 */
[----:B------:R-:W-:-:S04]  /*0be0*/  LEA R27, R27, R22, 0x2 ;  /* 0x000000161b1b7211 */ /* 0x000fc800078e10ff */
[----:B0-----:R-:W-:Y:S02]  /*0bf0*/  LEA R19, R24, R22, 0x2 ;  /* 0x0000001618137211 */ /* 0x001fe400078e10ff */
[----:B------:R-:W-:-:S04]  /*0c00*/  IADD3 R20, PT, PT, R20, 0x80, RZ ;  /* 0x0000008014147810 */ /* 0x000fc80007ffe0ff */
[----:B------:R-:W-:Y:S01]  /*0c10*/  ISETP.GE.U32.AND P0, PT, R20, R9, PT ;  /* 0x000000091400720c */ /* 0x000fe20003f06070 */
[----:B---3--:R3:W-:Y:S04]  /*0c20*/  STS [R29+0x7c], R18 ;  /* 0x00007c121d007388 */ /* 0x0087e80000000800 */
[----:B--2---:R3:W-:Y:S04]  /*0c30*/  STS [R27+0x7c], R14 ;  /* 0x00007c0e1b007388 */ /* 0x0047e80000000800 */
[----:B----4-:R3:W-:Y:S04]  /*0c40*/  STS [R19+0x7c], R12 ;  /* 0x00007c0c13007388 */ /* 0x0107e80000000800 */
[----:B------:R-:W-:Y:S05]  /*0c50*/  @!P0 BRA `(.L_x_14) ;  /* 0xfffffffc00448947 */ /* 0x000fea000383ffff */
.L_x_11:
[----:B0-----:R-:W-:Y:S05]  /*0c60*/  BSYNC.RECONVERGENT B2 ;  /* 0x0000000000027941 */ /* 0x001fea0003800200 */
.L_x_10:
[C---:B------:R-:W-:Y:S02]  /*0c70*/  ISETP.GE.U32.AND P0, PT, R8.reuse, 0x2, PT ;  /* 0x000000020800780c */ /* 0x040fe40003f06070 */
[----:B------:R-:W-:-:S11]  /*0c80*/  IADD3 R8, PT, PT, R8, 0xe, RZ ;  /* 0x0000000e08087810 */ /* 0x000fd60007ffe0ff */
[----:B------:R-:W-:Y:S05]  /*0c90*/  @!P0 BRA `(.L_x_15) ;  /* 0xfffffff800888947 */ /* 0x000fea000383ffff */
.L_x_9:
[----:B0-----:R-:W-:Y:S05]  /*0ca0*/  BSYNC.RECONVERGENT B1 ;  /* 0x0000000000017941 */ /* 0x001fea0003800200 */
.L_x_8:
[----:B------:R-:W-:Y:S05]  /*0cb0*/  BRA `(.L_x_16) ;  /* 0x0000000400e87947 */ /* 0x000fea0003800000 */
.L_x_7:
[----:B------:R-:W-:-:S13]  /*0cc0*/  ISETP.GT.U32.AND P0, PT, R16, 0x1ff, PT ;  /* 0x000001ff1000780c */ /* 0x000fda0003f04070 */
        /* <DEDUP_REMOVED lines=27> */
.L_x_22:
        /* <DEDUP_REMOVED lines=38> */
.L_x_20:
[----:B0-----:R-:W-:Y:S05]  /*10e0*/  BSYNC.RECONVERGENT B2 ;  /* 0x0000000000027941 */ /* 0x001fea0003800200 */
.L_x_19:
[----:B------:R-:W-:Y:S05]  /*10f0*/  @!P0 BRA `(.L_x_18) ;  /* 0x0000000000c88947 */ /* 0x000fea0003800000 */
[----:B------:R-:W0:Y:S01]  /*1100*/  S2R R13, SR_CgaCtaId ;  /* 0x00000000000d7919 */ /* 0x000e220000008800 */
[----:B------:R-:W-:-:S04]  /*1110*/  MOV R22, 0x400 ;  /* 0x0000040000167802 */ /* 0x000fc80000000f00 */
[----:B0-----:R-:W-:-:S07]  /*1120*/  LEA R22, R13, R22, 0x18 ;  /* 0x000000160d167211 */ /* 0x001fce00078ec0ff */
.L_x_21:
        /* <DEDUP_REMOVED lines=47> */
.L_x_18:
[----:B0-----:R-:W-:Y:S05]  /*1420*/  BSYNC.RECONVERGENT B1 ;  /* 0x0000000000017941 */ /* 0x001fea0003800200 */
.L_x_17:
[C---:B------:R-:W-:Y:S02]  /*1430*/  ISETP.GE.U32.AND P0, PT, R8.reuse, 0x2, PT ;  /* 0x000000020800780c */ /* 0x040fe40003f06070 */
[----:B------:R-:W-:-:S11]  /*1440*/  IADD3 R8, PT, PT, R8, 0xe, RZ ;  /* 0x0000000e08087810 */ /* 0x000fd60007ffe0ff */
[----:B------:R-:W-:Y:S05]  /*1450*/  @!P0 BRA `(.L_x_22) ;  /* 0xfffffff800888947 */ /* 0x000fea000383ffff */
.L_x_16:
[----:B0-----:R-:W-:Y:S05]  /*1460*/  BSYNC.RECONVERGENT B0 ;  /* 0x0000000000007941 */ /* 0x001fea0003800200 */
.L_x_6:
[----:B------:R-:W2:Y:S01]  /*1470*/  LDC.64 R22, c[0x0][0x388] ;  /* 0x0000e200ff167b82 */ /* 0x000ea20000000a00 */
[----:B------:R-:W-:-:S05]  /*1480*/  IMAD R15, R3, 0x1200, RZ ;  /* 0x00001200030f7824 */ /* 0x000fca00078e02ff */
[----:B------:R-:W-:-:S05]  /*1490*/  LOP3.LUT R15, R15, 0x1f, R16, 0xf8, !PT ;  /* 0x0000001f0f0f7812 */ /* 0x000fca00078ef810 */
[----:B--23--:R-:W-:-:S05]  /*14a0*/  IMAD.WIDE.U32 R26, R15, 0x4, R22 ;  /* 0x000000040f1a7825 */ /* 0x00cfca00078e0016 */
[----:B------:R-:W2:Y:S04]  /*14b0*/  LDG.E.CONSTANT R9, desc[UR6][R26.64] ;  /* 0x000000061a097981 */ /* 0x000ea8000c1e9900 */
[----:B------:R-:W3:Y:S04]  /*14c0*/  LDG.E.CONSTANT R20, desc[UR6][R26.64+0x80] ;  /* 0x000080061a147981 */ /* 0x000ee8000c1e9900 */
[----:B------:R-:W4:Y:S04]  /*14d0*/  LDG.E.CONSTANT R10, desc[UR6][R26.64+0x100] ;  /* 0x000100061a0a7981 */ /* 0x000f28000c1e9900 */
[----:B------:R-:W4:Y:S04]  /*14e0*/  LDG.E.CONSTANT R21, desc[UR6][R26.64+0x180] ;  /* 0x000180061a157981 */ /* 0x000f28000c1e9900 */
[----:B-1----:R-:W4:Y:S04]  /*14f0*/  LDG.E.CONSTANT R19, desc[UR6][R26.64+0x200] ;  /* 0x000200061a137981 */ /* 0x002f28000c1e9900 */
[----:B------:R-:W4:Y:S04]  /*1500*/  LDG.E.CONSTANT R8, desc[UR6][R26.64+0x280] ;  /* 0x000280061a087981 */ /* 0x000f28000c1e9900 */
[----:B------:R-:W4:Y:S04]  /*1510*/  LDG.E.CONSTANT R3, desc[UR6][R26.64+0x300] ;  /* 0x000300061a037981 */ /* 0x000f28000c1e9900 */
[----:B------:R-:W4:Y:S04]  /*1520*/  LDG.E.CONSTANT R18, desc[UR6][R26.64+0x380] ;  /* 0x000380061a127981 */ /* 0x000f28000c1e9900 */
[----:B------:R-:W4:Y:S01]  /*1530*/  LDG.E.CONSTANT R14, desc[UR6][R26.64+0x400] ;  /* 0x000400061a0e7981 */ /* 0x000f22000c1e9900 */
[----:B------:R-:W0:Y:S03]  /*1540*/  S2UR UR5, SR_CgaCtaId ;  /* 0x00000000000579c3 */ /* 0x000e260000008800 */
[----:B------:R-:W4:Y:S01]  /*1550*/  LDG.E.CONSTANT R13, desc[UR6][R26.64+0x480] ;  /* 0x000480061a0d7981 */ /* 0x000f22000c1e9900 */
[----:B------:R-:W-:-:S03]  /*1560*/  UMOV UR4, 0x400 ;  /* 0x0000040000047882 */ /* 0x000fc60000000000 */
[----:B------:R-:W4:Y:S04]  /*1570*/  LDG.E.CONSTANT R17, desc[UR6][R26.64+0x500] ;  /* 0x000500061a117981 */ /* 0x000f28000c1e9900 */
[----:B------:R-:W4:Y:S01]  /*1580*/  LDG.E.CONSTANT R12, desc[UR6][R26.64+0x580] ;  /* 0x000580061a0c7981 */ /* 0x000f22000c1e9900 */
[----:B0-----:R-:W-:-:S06]  /*1590*/  ULEA UR4, UR5, UR4, 0x18 ;  /* 0x0000000405047291 */ /* 0x001fcc000f8ec0ff */
[----:B------:R-:W-:Y:S01]  /*15a0*/  LEA R24, R0, UR4, 0x3 ;  /* 0x0000000400187c11 */ /* 0x000fe2000f8e18ff */
[----:B------:R-:W-:Y:S06]  /*15b0*/  BAR.SYNC.DEFER_BLOCKING 0x0 ;  /* 0x0000000000007b1d */ /* 0x000fec0000010000 */
[----:B------:R-:W2:Y:S04]  /*15c0*/  LDS.64 R6, [R24] ;  /* 0x0000000018067984 */ /* 0x000ea80000000a00 */
[----:B------:R-:W0:Y:S01]  /*15d0*/  LDS.64 R4, [R24+0x8] ;  /* 0x0000080018047984 */ /* 0x000e220000000a00 */
[C---:B--2---:R-:W-:Y:S01]  /*15e0*/  FFMA R11, R9.reuse, R6, RZ ;  /* 0x00000006090b7223 */ /* 0x044fe200000000ff */
[----:B------:R-:W-:-:S03]  /*15f0*/  FFMA R9, R9, R7, RZ ;  /* 0x0000000709097223 */ /* 0x000fc600000000ff */
[C---:B---3--:R-:W-:Y:S02]  /*1600*/  FFMA R7, R20.reuse, R7, R11 ;  /* 0x0000000714077223 */ /* 0x048fe4000000000b */
[----:B------:R-:W2:Y:S01]  /*1610*/  LDG.E.CONSTANT R11, desc[UR6][R26.64+0x600] ;  /* 0x000600061a0b7981 */ /* 0x000ea2000c1e9900 */
[-C--:B0-----:R-:W-:Y:S01]  /*1620*/  FFMA R20, R20, R4.reuse, R9 ;  /* 0x0000000414147223 */ /* 0x081fe20000000009 */
[C---:B----4-:R-:W-:Y:S02]  /*1630*/  FFMA R4, R10.reuse, R4, R7 ;  /* 0x000000040a047223 */ /* 0x050fe40000000007 */
[----:B------:R-:W0:Y:S01]  /*1640*/  LDS.64 R6, [R24+0x78] ;  /* 0x0000780018067984 */ /* 0x000e220000000a00 */
[----:B------:R-:W-:-:S03]  /*1650*/  FFMA R28, R10, R5, R20 ;  /* 0x000000050a1c7223 */ /* 0x000fc60000000014 */
[----:B------:R-:W3:Y:S04]  /*1660*/  LDG.E.CONSTANT R20, desc[UR6][R26.64+0x680] ;  /* 0x000680061a147981 */ /* 0x000ee8000c1e9900 */
[----:B------:R-:W4:Y:S04]  /*1670*/  LDG.E.CONSTANT R10, desc[UR6][R26.64+0x700] ;  /* 0x000700061a0a7981 */ /* 0x000f28000c1e9900 */
[----:B------:R-:W4:Y:S01]  /*1680*/  LDG.E.CONSTANT R9, desc[UR6][R26.64+0x780] ;  /* 0x000780061a097981 */ /* 0x000f22000c1e9900 */
[----:B0-----:R-:W-:-:S03]  /*1690*/  FFMA R6, R21, R6, R4 ;  /* 0x0000000615067223 */ /* 0x001fc60000000004 */
[----:B------:R-:W0:Y:S01]  /*16a0*/  LDS.64 R4, [R24+0x80] ;  /* 0x0000800018047984 */ /* 0x000e220000000a00 */
[-C--:B------:R-:W-:Y:S01]  /*16b0*/  FFMA R21, R21, R7.reuse, R28 ;  /* 0x0000000715157223 */ /* 0x080fe2000000001c */
[C---:B------:R-:W-:Y:S02]  /*16c0*/  FFMA R29, R19.reuse, R7, R6 ;  /* 0x00000007131d7223 */ /* 0x040fe40000000006 */
[----:B------:R-:W1:Y:S01]  /*16d0*/  LDS.64 R6, [R24+0xf0] ;  /* 0x0000f00018067984 */ /* 0x000e620000000a00 */
[-C--:B0-----:R-:W-:Y:S01]  /*16e0*/  FFMA R21, R19, R4.reuse, R21 ;  /* 0x0000000413157223 */ /* 0x081fe20000000015 */
[----:B------:R-:W-:Y:S01]  /*16f0*/  IADD3 R19, PT, PT, R15, 0x200, RZ ;  /* 0x000002000f137810 */ /* 0x000fe20007ffe0ff */
[----:B------:R-:W-:-:S04]  /*1700*/  FFMA R4, R8, R4, R29 ;  /* 0x0000000408047223 */ /* 0x000fc8000000001d */
[----:B------:R-:W-:-:S05]  /*1710*/  IMAD.WIDE.U32 R28, R19, 0x4, R22 ;  /* 0x00000004131c7825 */ /* 0x000fca00078e0016 */
[----:B------:R0:W4:Y:S01]  /*1720*/  LDG.E.CONSTANT R19, desc[UR6][R28.64] ;  /* 0x000000061c137981 */ /* 0x000122000c1e9900 */
[----:B------:R-:W-:Y:S01]  /*1730*/  FFMA R21, R8, R5, R21 ;  /* 0x0000000508157223 */ /* 0x000fe20000000015 */
[----:B0-----:R-:W-:-:S05]  /*1740*/  IADD3 R29, PT, PT, R15, 0x220, RZ ;  /* 0x000002200f1d7810 */ /* 0x001fca0007ffe0ff */
[----:B------:R-:W-:-:S05]  /*1750*/  IMAD.WIDE.U32 R28, R29, 0x4, R22 ;  /* 0x000000041d1c7825 */ /* 0x000fca00078e0016 */
[----:B------:R0:W4:Y:S01]  /*1760*/  LDG.E.CONSTANT R8, desc[UR6][R28.64] ;  /* 0x000000061c087981 */ /* 0x000122000c1e9900 */
[----:B-1----:R-:W-:-:S03]  /*1770*/  FFMA R6, R3, R6, R4 ;  /* 0x0000000603067223 */ /* 0x002fc60000000004 */
[----:B------:R-:W1:Y:S01]  /*1780*/  LDS.64 R4, [R24+0xf8] ;  /* 0x0000f80018047984 */ /* 0x000e620000000a00 */
[----:B------:R-:W-:Y:S01]  /*1790*/  IADD3 R27, PT, PT, R15, 0x240, RZ ;  /* 0x000002400f1b7810 */ /* 0x000fe20007ffe0ff */
[----:B------:R-:W-:-:S04]  /*17a0*/  FFMA R21, R3, R7, R21 ;  /* 0x0000000703157223 */ /* 0x000fc80000000015 */
[----:B------:R-:W-:-:S05]  /*17b0*/  IMAD.WIDE.U32 R26, R27, 0x4, R22 ;  /* 0x000000041b1a7825 */ /* 0x000fca00078e0016 */
[----:B------:R-:W4:Y:S01]  /*17c0*/  LDG.E.CONSTANT R3, desc[UR6][R26.64] ;  /* 0x000000061a037981 */ /* 0x000f22000c1e9900 */
[C---:B------:R-:W-:Y:S01]  /*17d0*/  FFMA R7, R18.reuse, R7, R6 ;  /* 0x0000000712077223 */ /* 0x040fe20000000006 */
[----:B-1----:R-:W-:-:S03]  /*17e0*/  FFMA R18, R18, R4, R21 ;  /* 0x0000000412127223 */ /* 0x002fc60000000015 */
[C---:B------:R-:W-:Y:S02]  /*17f0*/  FFMA R4, R14.reuse, R4, R7 ;  /* 0x000000040e047223 */ /* 0x040fe40000000007 */
[----:B------:R-:W1:Y:S01]  /*1800*/  LDS.64 R6, [R24+0x168] ;  /* 0x0001680018067984 */ /* 0x000e620000000a00 */
[----:B0-----:R-:W-:-:S03]  /*1810*/  FFMA R28, R14, R5, R18 ;  /* 0x000000050e1c7223 */ /* 0x001fc60000000012 */
[----:B------:R-:W4:Y:S04]  /*1820*/  LDG.E.CONSTANT R18, desc[UR6][R26.64+0x80] ;  /* 0x000080061a127981 */ /* 0x000f28000c1e9900 */
[----:B------:R-:W4:Y:S01]  /*1830*/  LDG.E.CONSTANT R14, desc[UR6][R26.64+0x100] ;  /* 0x000100061a0e7981 */ /* 0x000f22000c1e9900 */
[----:B-1----:R-:W-:-:S03]  /*1840*/  FFMA R6, R13, R6, R4 ;  /* 0x000000060d067223 */ /* 0x002fc60000000004 */
[----:B------:R-:W0:Y:S01]  /*1850*/  LDS.64 R4, [R24+0x170] ;  /* 0x0001700018047984 */ /* 0x000e220000000a00 */
[----:B------:R-:W-:-:S03]  /*1860*/  FFMA R21, R13, R7, R28 ;  /* 0x000000070d157223 */ /* 0x000fc6000000001c */
[----:B------:R-:W4:Y:S01]  /*1870*/  LDG.E.CONSTANT R13, desc[UR6][R26.64+0x180] ;  /* 0x000180061a0d7981 */ /* 0x000f22000c1e9900 */
[C---:B------:R-:W-:Y:S01]  /*1880*/  FFMA R7, R17.reuse, R7, R6 ;  /* 0x0000000711077223 */ /* 0x040fe20000000006 */
[----:B0-----:R-:W-:-:S03]  /*1890*/  FFMA R28, R17, R4, R21 ;  /* 0x00000004111c7223 */ /* 0x001fc60000000015 */
[C---:B------:R-:W-:Y:S01]  /*18a0*/  FFMA R4, R12.reuse, R4, R7 ;  /* 0x000000040c047223 */ /* 0x040fe20000000007 */
[----:B------:R-:W4:Y:S04]  /*18b0*/  LDG.E.CONSTANT R17, desc[UR6][R26.64+0x200] ;  /* 0x000200061a117981 */ /* 0x000f28000c1e9900 */
[----:B------:R-:W2:Y:S01]  /*18c0*/  LDS.64 R6, [R24+0x1e0] ;  /* 0x0001e00018067984 */ /* 0x000ea20000000a00 */
[----:B------:R-:W-:-:S03]  /*18d0*/  FFMA R28, R12, R5, R28 ;  /* 0x000000050c1c7223 */ /* 0x000fc6000000001c */
[----:B------:R-:W4:Y:S01]  /*18e0*/  LDG.E.CONSTANT R12, desc[UR6][R26.64+0x280] ;  /* 0x000280061a0c7981 */ /* 0x000f22000c1e9900 */
[----:B--2---:R-:W-:-:S03]  /*18f0*/  FFMA R21, R11, R6, R4 ;  /* 0x000000060b157223 */ /* 0x004fc60000000004 */
[----:B------:R-:W0:Y:S01]  /*1900*/  LDS.64 R4, [R24+0x1e8] ;  /* 0x0001e80018047984 */ /* 0x000e220000000a00 */
[----:B------:R-:W-:-:S03]  /*1910*/  FFMA R29, R11, R7, R28 ;  /* 0x000000070b1d7223 */ /* 0x000fc6000000001c */
[----:B------:R-:W2:Y:S01]  /*1920*/  LDG.E.CONSTANT R11, desc[UR6][R26.64+0x300] ;  /* 0x000300061a0b7981 */ /* 0x000ea2000c1e9900 */
[----:B---3--:R-:W-:-:S03]  /*1930*/  FFMA R21, R20, R7, R21 ;  /* 0x0000000714157223 */ /* 0x008fc60000000015 */
[----:B------:R-:W1:Y:S01]  /*1940*/  LDS.64 R6, [R24+0x258] ;  /* 0x0002580018067984 */ /* 0x000e620000000a00 */
[----:B0-----:R-:W-:-:S03]  /*1950*/  FFMA R28, R20, R4, R29 ;  /* 0x00000004141c7223 */ /* 0x001fc6000000001d */
[----:B------:R-:W3:Y:S01]  /*1960*/  LDG.E.CONSTANT R20, desc[UR6][R26.64+0x380] ;  /* 0x000380061a147981 */ /* 0x000ee2000c1e9900 */
[C---:B----4-:R-:W-:Y:S01]  /*1970*/  FFMA R4, R10.reuse, R4, R21 ;  /* 0x000000040a047223 */ /* 0x050fe20000000015 */
[----:B------:R-:W-:Y:S02]  /*1980*/  FFMA R28, R10, R5, R28 ;  /* 0x000000050a1c7223 */ /* 0x000fe4000000001c */
        /* <DEDUP_REMOVED lines=8> */
[-C--:B-1----:R-:W-:Y:S02]  /*1a10*/  FFMA R21, R19, R4.reuse, R21 ;  /* 0x0000000413157223 */ /* 0x082fe40000000015 */
[----:B------:R-:W4:Y:S01]  /*1a20*/  LDG.E.CONSTANT R19, desc[UR6][R28.64+0x80] ;  /* 0x000080061c137981 */ /* 0x000f22000c1e9900 */
[----:B------:R-:W-:-:S03]  /*1a30*/  FFMA R4, R8, R4, R7 ;  /* 0x0000000408047223 */ /* 0x000fc60000000007 */
[----:B------:R-:W1:Y:S01]  /*1a40*/  LDS.64 R6, [R24+0x2d0] ;  /* 0x0002d00018067984 */ /* 0x000e620000000a00 */
[----:B0-----:R-:W-:-:S03]  /*1a50*/  FFMA R26, R8, R5, R21 ;  /* 0x00000005081a7223 */ /* 0x001fc60000000015 */
        /* <DEDUP_REMOVED lines=9> */
[----:B------:R-:W0:Y:S01]  /*1af0*/  LDS.64 R6, [R24+0x348] ;  /* 0x0003480018067984 */ /* 0x000e220000000a00 */
[----:B------:R-:W-:Y:S01]  /*1b00*/  IADD3 R27, PT, PT, R15, 0x400, RZ ;  /* 0x000004000f1b7810 */ /* 0x000fe20007ffe0ff */
[----:B------:R-:W-:-:S04]  /*1b10*/  FFMA R21, R14, R5, R21 ;  /* 0x000000050e157223 */ /* 0x000fc80000000015 */
[----:B------:R-:W-:-:S05]  /*1b20*/  IMAD.WIDE.U32 R26, R27, 0x4, R22 ;  /* 0x000000041b1a7825 */ /* 0x000fca00078e0016 */
[----:B------:R1:W4:Y:S02]  /*1b30*/  LDG.E.CONSTANT R14, desc[UR6][R26.64] ;  /* 0x000000061a0e7981 */ /* 0x000324000c1e9900 */
[----:B-1----:R-:W-:Y:S01]  /*1b40*/  IADD3 R27, PT, PT, R15, 0x420, RZ ;  /* 0x000004200f1b7810 */ /* 0x002fe20007ffe0ff */
[----:B0-----:R-:W-:Y:S02]  /*1b50*/  FFMA R6, R13, R6, R4 ;  /* 0x000000060d067223 */ /* 0x001fe40000000004 */
[----:B------:R-:W0:Y:S02]  /*1b60*/  LDS.64 R4, [R24+0x350] ;  /* 0x0003500018047984 */ /* 0x000e240000000a00 */
[----:B------:R-:W-:-:S04]  /*1b70*/  IMAD.WIDE.U32 R26, R27, 0x4, R22 ;  /* 0x000000041b1a7825 */ /* 0x000fc800078e0016 */
[-C--:B------:R-:W-:Y:S02]  /*1b80*/  FFMA R21, R13, R7.reuse, R21 ;  /* 0x000000070d157223 */ /* 0x080fe40000000015 */
[----:B------:R-:W4:Y:S01]  /*1b90*/  LDG.E.CONSTANT R13, desc[UR6][R26.64] ;  /* 0x000000061a0d7981 */ /* 0x000f22000c1e9900 */
[----:B------:R-:W-:-:S03]  /*1ba0*/  FFMA R29, R17, R7, R6 ;  /* 0x00000007111d7223 */ /* 0x000fc60000000006 */
[----:B------:R-:W2:Y:S01]  /*1bb0*/  LDS.64 R6, [R24+0x3c0] ;  /* 0x0003c00018067984 */ /* 0x000ea20000000a00 */
[-C--:B0-----:R-:W-:Y:S01]  /*1bc0*/  FFMA R21, R17, R4.reuse, R21 ;  /* 0x0000000411157223 */ /* 0x081fe20000000015 */
[----:B------:R-:W-:Y:S01]  /*1bd0*/  IADD3 R17, PT, PT, R15, 0x440, RZ ;  /* 0x000004400f117810 */ /* 0x000fe20007ffe0ff */
[----:B------:R-:W-:-:S04]  /*1be0*/  FFMA R4, R12, R4, R29 ;  /* 0x000000040c047223 */ /* 0x000fc8000000001d */
[----:B------:R-:W-:-:S05]  /*1bf0*/  IMAD.WIDE.U32 R28, R17, 0x4, R22 ;  /* 0x00000004111c7825 */ /* 0x000fca00078e0016 */
[----:B------:R0:W4:Y:S01]  /*1c00*/  LDG.E.CONSTANT R17, desc[UR6][R28.64] ;  /* 0x000000061c117981 */ /* 0x000122000c1e9900 */
[----:B------:R-:W-:Y:S01]  /*1c10*/  FFMA R21, R12, R5, R21 ;  /* 0x000000050c157223 */ /* 0x000fe20000000015 */
[----:B0-----:R-:W-:-:S05]  /*1c20*/  IADD3 R29, PT, PT, R15, 0x460, RZ ;  /* 0x000004600f1d7810 */ /* 0x001fca0007ffe0ff */
[----:B------:R-:W-:-:S04]  /*1c30*/  IMAD.WIDE.U32 R28, R29, 0x4, R22 ;  /* 0x000000041d1c7825 */ /* 0x000fc800078e0016 */
[----:B--2---:R-:W-:Y:S02]  /*1c40*/  FFMA R6, R11, R6, R4 ;  /* 0x000000060b067223 */ /* 0x004fe40000000004 */
[----:B------:R-:W0:Y:S04]  /*1c50*/  LDS.64 R4, [R24+0x3c8] ;  /* 0x0003c80018047984 */ /* 0x000e280000000a00 */
[----:B------:R1:W2:Y:S01]  /*1c60*/  LDG.E.CONSTANT R12, desc[UR6][R28.64] ;  /* 0x000000061c0c7981 */ /* 0x0002a2000c1e9900 */
[----:B------:R-:W-:Y:S01]  /*1c70*/  IADD3 R27, PT, PT, R15, 0x480, RZ ;  /* 0x000004800f1b7810 */ /* 0x000fe20007ffe0ff */
[----:B------:R-:W-:-:S04]  /*1c80*/  FFMA R21, R11, R7, R21 ;  /* 0x000000070b157223 */ /* 0x000fc80000000015 */
[----:B------:R-:W-:-:S05]  /*1c90*/  IMAD.WIDE.U32 R26, R27, 0x4, R22 ;  /* 0x000000041b1a7825 */ /* 0x000fca00078e0016 */
[----:B------:R-:W2:Y:S01]  /*1ca0*/  LDG.E.CONSTANT R11, desc[UR6][R26.64] ;  /* 0x000000061a0b7981 */ /* 0x000ea2000c1e9900 */
[C---:B---3--:R-:W-:Y:S01]  /*1cb0*/  FFMA R7, R20.reuse, R7, R6 ;  /* 0x0000000714077223 */ /* 0x048fe20000000006 */
[----:B0-----:R-:W-:-:S03]  /*1cc0*/  FFMA R20, R20, R4, R21 ;  /* 0x0000000414147223 */ /* 0x001fc60000000015 */
[C---:B----4-:R-:W-:Y:S02]  /*1cd0*/  FFMA R4, R10.reuse, R4, R7 ;  /* 0x000000040a047223 */ /* 0x050fe40000000007 */
[----:B------:R-:W0:Y:S01]  /*1ce0*/  LDS.64 R6, [R24+0x438] ;  /* 0x0004380018067984 */ /* 0x000e220000000a00 */
[----:B------:R-:W-:-:S03]  /*1cf0*/  FFMA R10, R10, R5, R20 ;  /* 0x000000050a0a7223 */ /* 0x000fc60000000014 */
[----:B------:R-:W3:Y:S01]  /*1d00*/  LDG.E.CONSTANT R20, desc[UR6][R26.64+0x80] ;  /* 0x000080061a147981 */ /* 0x000ee2000c1e9900 */
[----:B0-----:R-:W-:-:S03]  /*1d10*/  FFMA R21, R9, R7, R10 ;  /* 0x0000000709157223 */ /* 0x001fc6000000000a */
[----:B------:R-:W4:Y:S01]  /*1d20*/  LDG.E.CONSTANT R10, desc[UR6][R26.64+0x100] ;  /* 0x000100061a0a7981 */ /* 0x000f22000c1e9900 */
[----:B------:R-:W-:-:S03]  /*1d30*/  FFMA R6, R9, R6, R4 ;  /* 0x0000000609067223 */ /* 0x000fc60000000004 */
[----:B------:R-:W1:Y:S01]  /*1d40*/  LDS.64 R4, [R24+0x440] ;  /* 0x0004400018047984 */ /* 0x000e620000000a00 */
[----:B------:R-:W-:-:S03]  /*1d50*/  FFMA R7, R19, R7, R6 ;  /* 0x0000000713077223 */ /* 0x000fc60000000006 */
[----:B------:R-:W4:Y:S01]  /*1d60*/  LDG.E.CONSTANT R9, desc[UR6][R26.64+0x180] ;  /* 0x000180061a097981 */ /* 0x000f22000c1e9900 */
[-C--:B-1----:R-:W-:Y:S01]  /*1d70*/  FFMA R28, R19, R4.reuse, R21 ;  /* 0x00000004131c7223 */ /* 0x082fe20000000015 */
[C---:B------:R-:W-:Y:S02]  /*1d80*/  FFMA R4, R8.reuse, R4, R7 ;  /* 0x0000000408047223 */ /* 0x040fe40000000007 */
[----:B------:R-:W0:Y:S01]  /*1d90*/  LDS.64 R6, [R24+0x4b0] ;  /* 0x0004b00018067984 */ /* 0x000e220000000a00 */
[----:B------:R-:W-:-:S03]  /*1da0*/  FFMA R28, R8, R5, R28 ;  /* 0x00000005081c7223 */ /* 0x000fc6000000001c */
[----:B------:R-:W4:Y:S01]  /*1db0*/  LDG.E.CONSTANT R8, desc[UR6][R26.64+0x200] ;  /* 0x000200061a087981 */ /* 0x000f22000c1e9900 */
[----:B0-----:R-:W-:-:S03]  /*1dc0*/  FFMA R19, R3, R6, R4 ;  /* 0x0000000603137223 */ /* 0x001fc60000000004 */
[----:B------:R-:W0:Y:S01]  /*1dd0*/  LDS.64 R4, [R24+0x4b8] ;  /* 0x0004b80018047984 */ /* 0x000e220000000a00 */
[----:B------:R-:W-:-:S03]  /*1de0*/  FFMA R21, R3, R7, R28 ;  /* 0x0000000703157223 */ /* 0x000fc6000000001c */
[----:B------:R-:W4:Y:S01]  /*1df0*/  LDG.E.CONSTANT R3, desc[UR6][R26.64+0x280] ;  /* 0x000280061a037981 */ /* 0x000f22000c1e9900 */
[----:B------:R-:W-:-:S03]  /*1e00*/  FFMA R7, R18, R7, R19 ;  /* 0x0000000712077223 */ /* 0x000fc60000000013 */
[----:B------:R-:W4:Y:S01]  /*1e10*/  LDG.E.CONSTANT R19, desc[UR6][R26.64+0x300] ;  /* 0x000300061a137981 */ /* 0x000f22000c1e9900 */
[-C--:B0-----:R-:W-:Y:S01]  /*1e20*/  FFMA R28, R18, R4.reuse, R21 ;  /* 0x00000004121c7223 */ /* 0x081fe20000000015 */
[C---:B------:R-:W-:Y:S02]  /*1e30*/  FFMA R4, R14.reuse, R4, R7 ;  /* 0x000000040e047223 */ /* 0x040fe40000000007 */
[----:B------:R-:W4:Y:S04]  /*1e40*/  LDG.E.CONSTANT R18, desc[UR6][R26.64+0x380] ;  /* 0x000380061a127981 */ /* 0x000f28000c1e9900 */
[----:B------:R-:W0:Y:S01]  /*1e50*/  LDS.64 R6, [R24+0x528] ;  /* 0x0005280018067984 */ /* 0x000e220000000a00 */
[----:B------:R-:W-:Y:S01]  /*1e60*/  FFMA R28, R14, R5, R28 ;  /* 0x000000050e1c7223 */ /* 0x000fe2000000001c */
[----:B------:R-:W-:-:S02]  /*1e70*/  IADD3 R29, PT, PT, R15, 0x5a0, RZ ;  /* 0x000005a00f1d7810 */ /* 0x000fc40007ffe0ff */
[----:B------:R1:W4:Y:S01]  /*1e80*/  LDG.E.CONSTANT R14, desc[UR6][R26.64+0x400] ;  /* 0x000400061a0e7981 */ /* 0x000322000c1e9900 */
[----:B0-----:R-:W-:-:S03]  /*1e90*/  FFMA R6, R13, R6, R4 ;  /* 0x000000060d067223 */ /* 0x001fc60000000004 */
[----:B------:R-:W0:Y:S01]  /*1ea0*/  LDS.64 R4, [R24+0x530] ;  /* 0x0005300018047984 */ /* 0x000e220000000a00 */
[----:B------:R-:W-:Y:S01]  /*1eb0*/  FFMA R21, R13, R7, R28 ;  /* 0x000000070d157223 */ /* 0x000fe2000000001c */
[----:B------:R-:W-:-:S05]  /*1ec0*/  IMAD.WIDE.U32 R28, R29, 0x4, R22 ;  /* 0x000000041d1c7825 */ /* 0x000fca00078e0016 */
[----:B------:R-:W4:Y:S01]  /*1ed0*/  LDG.E.CONSTANT R13, desc[UR6][R28.64] ;  /* 0x000000061c0d7981 */ /* 0x000f22000c1e9900 */
[C---:B------:R-:W-:Y:S01]  /*1ee0*/  FFMA R7, R17.reuse, R7, R6 ;  /* 0x0000000711077223 */ /* 0x040fe20000000006 */
[----:B0-----:R-:W-:-:S03]  /*1ef0*/  FFMA R21, R17, R4, R21 ;  /* 0x0000000411157223 */ /* 0x001fc60000000015 */
[C---:B--2---:R-:W-:Y:S01]  /*1f00*/  FFMA R4, R12.reuse, R4, R7 ;  /* 0x000000040c047223 */ /* 0x044fe20000000007 */
[----:B------:R-:W2:Y:S04]  /*1f10*/  LDG.E.CONSTANT R17, desc[UR6][R28.64+0x80] ;  /* 0x000080061c117981 */ /* 0x000ea8000c1e9900 */
[----:B------:R-:W0:Y:S01]  /*1f20*/  LDS.64 R6, [R24+0x5a0] ;  /* 0x0005a00018067984 */ /* 0x000e220000000a00 */
[----:B-1----:R-:W-:-:S03]  /*1f30*/  FFMA R26, R12, R5, R21 ;  /* 0x000000050c1a7223 */ /* 0x002fc60000000015 */
[----:B------:R1:W2:Y:S01]  /*1f40*/  LDG.E.CONSTANT R12, desc[UR6][R28.64+0x100] ;  /* 0x000100061c0c7981 */ /* 0x0002a2000c1e9900 */
[----:B------:R-:W-:Y:S01]  /*1f50*/  IADD3 R27, PT, PT, R15, 0x600, RZ ;  /* 0x000006000f1b7810 */ /* 0x000fe20007ffe0ff */
[C---:B0-----:R-:W-:Y:S02]  /*1f60*/  FFMA R21, R11.reuse, R6, R4 ;  /* 0x000000060b157223 */ /* 0x041fe40000000004 */
[----:B------:R-:W0:Y:S01]  /*1f70*/  LDS.64 R4, [R24+0x5a8] ;  /* 0x0005a80018047984 */ /* 0x000e220000000a00 */
[----:B------:R-:W-:Y:S01]  /*1f80*/  FFMA R6, R11, R7, R26 ;  /* 0x000000070b067223 */ /* 0x000fe2000000001a */
[----:B------:R-:W-:-:S05]  /*1f90*/  IMAD.WIDE.U32 R26, R27, 0x4, R22 ;  /* 0x000000041b1a7825 */ /* 0x000fca00078e0016 */
[----:B------:R0:W2:Y:S01]  /*1fa0*/  LDG.E.CONSTANT R11, desc[UR6][R26.64] ;  /* 0x000000061a0b7981 */ /* 0x0000a2000c1e9900 */
[C---:B---3--:R-:W-:Y:S01]  /*1fb0*/  FFMA R21, R20.reuse, R7, R21 ;  /* 0x0000000714157223 */ /* 0x048fe20000000015 */
[C---:B-1----:R-:W-:Y:S01]  /*1fc0*/  IADD3 R29, PT, PT, R15.reuse, 0x640, RZ ;  /* 0x000006400f1d7810 */ /* 0x042fe20007ffe0ff */
[-C--:B0-----:R-:W-:Y:S01]  /*1fd0*/  FFMA R27, R20, R4.reuse, R6 ;  /* 0x00000004141b7223 */ /* 0x081fe20000000006 */
[----:B------:R-:W-:Y:S01]  /*1fe0*/  IADD3 R20, PT, PT, R15, 0x620, RZ ;  /* 0x000006200f147810 */ /* 0x000fe20007ffe0ff */
[----:B----4-:R-:W-:Y:S01]  /*1ff0*/  FFMA R4, R10, R4, R21 ;  /* 0x000000040a047223 */ /* 0x010fe20000000015 */
[----:B------:R-:W0:Y:S03]  /*2000*/  LDS.64 R6, [R24+0x618] ;  /* 0x0006180018067984 */ /* 0x000e260000000a00 */
[----:B------:R-:W-:-:S06]  /*2010*/  IMAD.WIDE.U32 R20, R20, 0x4, R22 ;  /* 0x0000000414147825 */ /* 0x000fcc00078e0016 */
[----:B------:R1:W3:Y:S01]  /*2020*/  LDG.E.CONSTANT R20, desc[UR6][R20.64] ;  /* 0x0000000614147981 */ /* 0x0002e2000c1e9900 */
[----:B------:R-:W-:Y:S01]  /*2030*/  FFMA R28, R10, R5, R27 ;  /* 0x000000050a1c7223 */ /* 0x000fe2000000001b */
[----:B------:R-:W-:-:S05]  /*2040*/  IMAD.WIDE.U32 R26, R29, 0x4, R22 ;  /* 0x000000041d1a7825 */ /* 0x000fca00078e0016 */
[----:B------:R4:W3:Y:S01]  /*2050*/  LDG.E.CONSTANT R10, desc[UR6][R26.64] ;  /* 0x000000061a0a7981 */ /* 0x0008e2000c1e9900 */
[----:B------:R-:W-:Y:S01]  /*2060*/  IADD3 R29, PT, PT, R15, 0x660, RZ ;  /* 0x000006600f1d7810 */ /* 0x000fe20007ffe0ff */
[C---:B0-----:R-:W-:Y:S02]  /*2070*/  FFMA R6, R9.reuse, R6, R4 ;  /* 0x0000000609067223 */ /* 0x041fe40000000004 */
[----:B------:R-:W0:Y:S01]  /*2080*/  LDS.64 R4, [R24+0x620] ;  /* 0x0006200018047984 */ /* 0x000e220000000a00 */
[----:B-1----:R-:W-:Y:S01]  /*2090*/  FFMA R21, R9, R7, R28 ;  /* 0x0000000709157223 */ /* 0x002fe2000000001c */
[----:B------:R-:W-:-:S05]  /*20a0*/  IMAD.WIDE.U32 R28, R29, 0x4, R22 ;  /* 0x000000041d1c7825 */ /* 0x000fca00078e0016 */
[----:B------:R-:W3:Y:S01]  /*20b0*/  LDG.E.CONSTANT R9, desc[UR6][R28.64] ;  /* 0x000000061c097981 */ /* 0x000ee2000c1e9900 */
[----:B----4-:R-:W-:-:S03]  /*20c0*/  FFMA R26, R8, R7, R6 ;  /* 0x00000007081a7223 */ /* 0x010fc60000000006 */
[----:B------:R-:W1:Y:S01]  /*20d0*/  LDS.64 R6, [R24+0x690] ;  /* 0x0006900018067984 */ /* 0x000e620000000a00 */
[-C--:B0-----:R-:W-:Y:S01]  /*20e0*/  FFMA R21, R8, R4.reuse, R21 ;  /* 0x0000000408157223 */ /* 0x081fe20000000015 */
[----:B------:R-:W-:Y:S01]  /*20f0*/  IADD3 R8, PT, PT, R15, 0x680, RZ ;  /* 0x000006800f087810 */ /* 0x000fe20007ffe0ff */
[----:B------:R-:W-:-:S04]  /*2100*/  FFMA R4, R3, R4, R26 ;  /* 0x0000000403047223 */ /* 0x000fc8000000001a */
[----:B------:R-:W-:-:S05]  /*2110*/  IMAD.WIDE.U32 R26, R8, 0x4, R22 ;  /* 0x00000004081a7825 */ /* 0x000fca00078e0016 */
[----:B------:R0:W4:Y:S02]  /*2120*/  LDG.E.CONSTANT R8, desc[UR6][R26.64] ;  /* 0x000000061a087981 */ /* 0x000124000c1e9900 */
[----:B0-----:R-:W-:Y:S01]  /*2130*/  FFMA R26, R3, R5, R21 ;  /* 0x00000005031a7223 */ /* 0x001fe20000000015 */
[----:B-1----:R-:W-:Y:S02]  /*2140*/  FFMA R21, R19, R6, R4 ;  /* 0x0000000613157223 */ /* 0x002fe40000000004 */
[----:B------:R-:W0:Y:S01]  /*2150*/  LDS.64 R4, [R24+0x698] ;  /* 0x0006980018047984 */ /* 0x000e220000000a00 */
[----:B------:R-:W-:-:S05]  /*2160*/  IADD3 R3, PT, PT, R15, 0x6a0, RZ ;  /* 0x000006a00f037810 */ /* 0x000fca0007ffe0ff */
[----:B------:R-:W-:-:S05]  /*2170*/  IMAD.WIDE.U32 R28, R3, 0x4, R22 ;  /* 0x00000004031c7825 */ /* 0x000fca00078e0016 */
[----:B------:R1:W4:Y:S01]  /*2180*/  LDG.E.CONSTANT R3, desc[UR6][R28.64] ;  /* 0x000000061c037981 */ /* 0x000322000c1e9900 */
[----:B------:R-:W-:Y:S01]  /*2190*/  IADD3 R27, PT, PT, R15, 0x6c0, RZ ;  /* 0x000006c00f1b7810 */ /* 0x000fe20007ffe0ff */
[----:B------:R-:W-:-:S04]  /*21a0*/  FFMA R6, R19, R7, R26 ;  /* 0x0000000713067223 */ /* 0x000fc8000000001a */
[----:B------:R-:W-:-:S04]  /*21b0*/  IMAD.WIDE.U32 R26, R27, 0x4, R22 ;  /* 0x000000041b1a7825 */ /* 0x000fc800078e0016 */
[C---:B------:R-:W-:Y:S01]  /*21c0*/  FFMA R21, R18.reuse, R7, R21 ;  /* 0x0000000712157223 */ /* 0x040fe20000000015 */
[----:B------:R-:W4:Y:S01]  /*21d0*/  LDG.E.CONSTANT R19, desc[UR6][R26.64] ;  /* 0x000000061a137981 */ /* 0x000f22000c1e9900 */
[----:B0-----:R-:W-:-:S03]  /*21e0*/  FFMA R18, R18, R4, R6 ;  /* 0x0000000412127223 */ /* 0x001fc60000000006 */
[----:B------:R-:W0:Y:S01]  /*21f0*/  LDS.64 R6, [R24+0x708] ;  /* 0x0007080018067984 */ /* 0x000e220000000a00 */
[C---:B------:R-:W-:Y:S01]  /*2200*/  FFMA R4, R14.reuse, R4, R21 ;  /* 0x000000040e047223 */ /* 0x040fe20000000015 */
[----:B------:R-:W-:Y:S02]  /*2210*/  FFMA R14, R14, R5, R18 ;  /* 0x000000050e0e7223 */ /* 0x000fe40000000012 */
[----:B------:R-:W4:Y:S02]  /*2220*/  LDG.E.CONSTANT R18, desc[UR6][R26.64+0x80] ;  /* 0x000080061a127981 */ /* 0x000f24000c1e9900 */
[C---:B0-----:R-:W-:Y:S02]  /*2230*/  FFMA R21, R13.reuse, R7, R14 ;  /* 0x000000070d157223 */ /* 0x041fe4000000000e */
[----:B------:R-:W4:Y:S01]  /*2240*/  LDG.E.CONSTANT R14, desc[UR6][R26.64+0x100] ;  /* 0x000100061a0e7981 */ /* 0x000f22000c1e9900 */
[----:B------:R-:W-:-:S03]  /*2250*/  FFMA R6, R13, R6, R4 ;  /* 0x000000060d067223 */ /* 0x000fc60000000004 */
[----:B------:R-:W1:Y:S04]  /*2260*/  LDS.64 R4, [R24+0x710] ;  /* 0x0007100018047984 */ /* 0x000e680000000a00 */
[----:B------:R-:W4:Y:S01]  /*2270*/  LDG.E.CONSTANT R13, desc[UR6][R26.64+0x180] ;  /* 0x000180061a0d7981 */ /* 0x000f22000c1e9900 */
[C---:B--2---:R-:W-:Y:S01]  /*2280*/  FFMA R7, R17.reuse, R7, R6 ;  /* 0x0000000711077223 */ /* 0x044fe20000000006 */
[----:B-1----:R-:W-:-:S03]  /*2290*/  FFMA R28, R17, R4, R21 ;  /* 0x00000004111c7223 */ /* 0x002fc60000000015 */
[C---:B------:R-:W-:Y:S02]  /*22a0*/  FFMA R4, R12.reuse, R4, R7 ;  /* 0x000000040c047223 */ /* 0x040fe40000000007 */
[----:B------:R-:W0:Y:S01]  /*22b0*/  LDS.64 R6, [R24+0x780] ;  /* 0x0007800018067984 */ /* 0x000e220000000a00 */
[----:B------:R-:W-:-:S03]  /*22c0*/  FFMA R28, R12, R5, R28 ;  /* 0x000000050c1c7223 */ /* 0x000fc6000000001c */
[----:B------:R-:W2:Y:S01]  /*22d0*/  LDG.E.CONSTANT R12, desc[UR6][R26.64+0x200] ;  /* 0x000200061a0c7981 */ /* 0x000ea2000c1e9900 */
[C---:B0-----:R-:W-:Y:S01]  /*22e0*/  FFMA R17, R11.reuse, R6, R4 ;  /* 0x000000060b117223 */ /* 0x041fe20000000004 */
[-C--:B------:R-:W-:Y:S02]  /*22f0*/  FFMA R21, R11, R7.reuse, R28 ;  /* 0x000000070b157223 */ /* 0x080fe4000000001c */
[----:B------:R-:W0:Y:S04]  /*2300*/  LDS.64 R4, [R24+0x788] ;  /* 0x0007880018047984 */ /* 0x000e280000000a00 */
[----:B------:R-:W2:Y:S01]  /*2310*/  LDG.E.CONSTANT R11, desc[UR6][R26.64+0x280] ;  /* 0x000280061a0b7981 */ /* 0x000ea2000c1e9900 */
[----:B---3--:R-:W-:-:S03]  /*2320*/  FFMA R7, R20, R7, R17 ;  /* 0x0000000714077223 */ /* 0x008fc60000000011 */
[----:B------:R-:W3:Y:S01]  /*2330*/  LDG.E.CONSTANT R17, desc[UR6][R26.64+0x300] ;  /* 0x000300061a117981 */ /* 0x000ee2000c1e9900 */
[-C--:B0-----:R-:W-:Y:S01]  /*2340*/  FFMA R28, R20, R4.reuse, R21 ;  /* 0x00000004141c7223 */ /* 0x081fe20000000015 */
[C---:B------:R-:W-:Y:S02]  /*2350*/  FFMA R4, R10.reuse, R4, R7 ;  /* 0x000000040a047223 */ /* 0x040fe40000000007 */
[----:B------:R-:W3:Y:S04]  /*2360*/  LDG.E.CONSTANT R20, desc[UR6][R26.64+0x380] ;  /* 0x000380061a147981 */ /* 0x000ee8000c1e9900 */
[----:B------:R-:W0:Y:S01]  /*2370*/  LDS.64 R6, [R24+0x7f8] ;  /* 0x0007f80018067984 */ /* 0x000e220000000a00 */
[----:B------:R-:W-:-:S03]  /*2380*/  FFMA R28, R10, R5, R28 ;  /* 0x000000050a1c7223 */ /* 0x000fc6000000001c */
[----:B------:R-:W3:Y:S01]  /*2390*/  LDG.E.CONSTANT R10, desc[UR6][R26.64+0x400] ;  /* 0x000400061a0a7981 */ /* 0x000ee2000c1e9900 */
[----:B------:R-:W-:Y:S01]  /*23a0*/  IADD3 R29, PT, PT, R15, 0x7e0, RZ ;  /* 0x000007e00f1d7810 */ /* 0x000fe20007ffe0ff */
[C---:B0-----:R-:W-:Y:S02]  /*23b0*/  FFMA R21, R9.reuse, R6, R4 ;  /* 0x0000000609157223 */ /* 0x041fe40000000004 */
[----:B------:R-:W0:Y:S01]  /*23c0*/  LDS.64 R4, [R24+0x800] ;  /* 0x0008000018047984 */ /* 0x000e220000000a00 */
[----:B------:R-:W-:Y:S01]  /*23d0*/  FFMA R6, R9, R7, R28 ;  /* 0x0000000709067223 */ /* 0x000fe2000000001c */
[----:B------:R-:W-:-:S05]  /*23e0*/  IMAD.WIDE.U32 R28, R29, 0x4, R22 ;  /* 0x000000041d1c7825 */ /* 0x000fca00078e0016 */
[----:B------:R4:W3:Y:S02]  /*23f0*/  LDG.E.CONSTANT R9, desc[UR6][R28.64] ;  /* 0x000000061c097981 */ /* 0x0008e4000c1e9900 */
[C---:B----4-:R-:W-:Y:S01]  /*2400*/  FFMA R28, R8.reuse, R7, R21 ;  /* 0x00000007081c7223 */ /* 0x050fe20000000015 */
[----:B0-----:R-:W-:Y:S01]  /*2410*/  FFMA R21, R8, R4, R6 ;  /* 0x0000000408157223 */ /* 0x001fe20000000006 */
[----:B------:R-:W-:Y:S01]  /*2420*/  IADD3 R8, PT, PT, R15, 0x800, RZ ;  /* 0x000008000f087810 */ /* 0x000fe20007ffe0ff */
[----:B------:R-:W0:Y:S04]  /*2430*/  LDS.64 R6, [R24+0x870] ;  /* 0x0008700018067984 */ /* 0x000e280000000a00 */
[----:B------:R-:W-:-:S05]  /*2440*/  IMAD.WIDE.U32 R26, R8, 0x4, R22 ;  /* 0x00000004081a7825 */ /* 0x000fca00078e0016 */
[----:B------:R1:W4:Y:S01]  /*2450*/  LDG.E.CONSTANT R8, desc[UR6][R26.64] ;  /* 0x000000061a087981 */ /* 0x000322000c1e9900 */
[----:B------:R-:W-:Y:S01]  /*2460*/  FFMA R4, R3, R4, R28 ;  /* 0x0000000403047223 */ /* 0x000fe2000000001c */
[----:B-1----:R-:W-:Y:S01]  /*2470*/  IADD3 R27, PT, PT, R15, 0x820, RZ ;  /* 0x000008200f1b7810 */ /* 0x002fe20007ffe0ff */
[----:B------:R-:W-:-:S04]  /*2480*/  FFMA R21, R3, R5, R21 ;  /* 0x0000000503157223 */ /* 0x000fc80000000015 */
[----:B------:R-:W-:-:S05]  /*2490*/  IMAD.WIDE.U32 R26, R27, 0x4, R22 ;  /* 0x000000041b1a7825 */ /* 0x000fca00078e0016 */
[----:B------:R1:W4:Y:S01]  /*24a0*/  LDG.E.CONSTANT R3, desc[UR6][R26.64] ;  /* 0x000000061a037981 */ /* 0x000322000c1e9900 */
[----:B0-----:R-:W-:-:S03]  /*24b0*/  FFMA R6, R19, R6, R4 ;  /* 0x0000000613067223 */ /* 0x001fc60000000004 */
[----:B------:R-:W0:Y:S01]  /*24c0*/  LDS.64 R4, [R24+0x878] ;  /* 0x0008780018047984 */ /* 0x000e220000000a00 */
[----:B------:R-:W-:Y:S01]  /*24d0*/  IADD3 R29, PT, PT, R15, 0x840, RZ ;  /* 0x000008400f1d7810 */ /* 0x000fe20007ffe0ff */
[----:B------:R-:W-:-:S04]  /*24e0*/  FFMA R21, R19, R7, R21 ;  /* 0x0000000713157223 */ /* 0x000fc80000000015 */
[----:B------:R-:W-:-:S05]  /*24f0*/  IMAD.WIDE.U32 R28, R29, 0x4, R22 ;  /* 0x000000041d1c7825 */ /* 0x000fca00078e0016 */
[----:B------:R-:W4:Y:S01]  /*2500*/  LDG.E.CONSTANT R19, desc[UR6][R28.64] ;  /* 0x000000061c137981 */ /* 0x000f22000c1e9900 */
[----:B-1----:R-:W-:-:S03]  /*2510*/  FFMA R27, R18, R7, R6 ;  /* 0x00000007121b7223 */ /* 0x002fc60000000006 */
        /* <DEDUP_REMOVED lines=11> */
[----:B------:R-:W0:Y:S01]  /*25d0*/  LDS.64 R4, [R24+0x8f0] ;  /* 0x0008f00018047984 */ /* 0x000e220000000a00 */
[----:B------:R-:W-:Y:S01]  /*25e0*/  IADD3 R29, PT, PT, R15, 0x8a0, RZ ;  /* 0x000008a00f1d7810 */ /* 0x000fe20007ffe0ff */
[----:B------:R-:W-:-:S04]  /*25f0*/  FFMA R21, R13, R7, R21 ;  /* 0x000000070d157223 */ /* 0x000fc80000000015 */
[----:B------:R-:W-:-:S05]  /*2600*/  IMAD.WIDE.U32 R28, R29, 0x4, R22 ;  /* 0x000000041d1c7825 */ /* 0x000fca00078e0016 */
[----:B------:R-:W4:Y:S01]  /*2610*/  LDG.E.CONSTANT R13, desc[UR6][R28.64] ;  /* 0x000000061c0d7981 */ /* 0x000f22000c1e9900 */
[----:B--2---:R-:W-:-:S03]  /*2620*/  FFMA R26, R12, R7, R6 ;  /* 0x000000070c1a7223 */ /* 0x004fc60000000006 */
[----:B------:R-:W3:Y:S01]  /*2630*/  LDS.64 R6, [R24+0x960] ;  /* 0x0009600018067984 */ /* 0x000ee20000000a00 */
[-C--:B0-----:R-:W-:Y:S01]  /*2640*/  FFMA R21, R12, R4.reuse, R21 ;  /* 0x000000040c157223 */ /* 0x081fe20000000015 */
[----:B------:R-:W-:Y:S01]  /*2650*/  IADD3 R12, PT, PT, R15, 0x8c0, RZ ;  /* 0x000008c00f0c7810 */ /* 0x000fe20007ffe0ff */
[----:B------:R-:W-:-:S04]  /*2660*/  FFMA R4, R11, R4, R26 ;  /* 0x000000040b047223 */ /* 0x000fc8000000001a */
[----:B------:R-:W-:-:S05]  /*2670*/  IMAD.WIDE.U32 R26, R12, 0x4, R22 ;  /* 0x000000040c1a7825 */ /* 0x000fca00078e0016 */
[----:B------:R0:W2:Y:S01]  /*2680*/  LDG.E.CONSTANT R12, desc[UR6][R26.64] ;  /* 0x000000061a0c7981 */ /* 0x0000a2000c1e9900 */
[----:B------:R-:W-:Y:S01]  /*2690*/  FFMA R21, R11, R5, R21 ;  /* 0x000000050b157223 */ /* 0x000fe20000000015 */
[----:B0-----:R-:W-:-:S05]  /*26a0*/  IADD3 R27, PT, PT, R15, 0x8e0, RZ ;  /* 0x000008e00f1b7810 */ /* 0x001fca0007ffe0ff */
[----:B------:R-:W-:-:S05]  /*26b0*/  IMAD.WIDE.U32 R26, R27, 0x4, R22 ;  /* 0x000000041b1a7825 */ /* 0x000fca00078e0016 */
[----:B------:R0:W2:Y:S01]  /*26c0*/  LDG.E.CONSTANT R11, desc[UR6][R26.64] ;  /* 0x000000061a0b7981 */ /* 0x0000a2000c1e9900 */
[----:B---3--:R-:W-:-:S03]  /*26d0*/  FFMA R6, R17, R6, R4 ;  /* 0x0000000611067223 */ /* 0x008fc60000000004 */
[----:B------:R-:W1:Y:S01]  /*26e0*/  LDS.64 R4, [R24+0x968] ;  /* 0x0009680018047984 */ /* 0x000e620000000a00 */
[----:B------:R-:W-:Y:S01]  /*26f0*/  IADD3 R29, PT, PT, R15, 0x900, RZ ;  /* 0x000009000f1d7810 */ /* 0x000fe20007ffe0ff */
[----:B------:R-:W-:-:S04]  /*2700*/  FFMA R21, R17, R7, R21 ;  /* 0x0000000711157223 */ /* 0x000fc80000000015 */
[----:B------:R-:W-:-:S04]  /*2710*/  IMAD.WIDE.U32 R28, R29, 0x4, R22 ;  /* 0x000000041d1c7825 */ /* 0x000fc800078e0016 */
[C---:B------:R-:W-:Y:S01]  /*2720*/  FFMA R7, R20.reuse, R7, R6 ;  /* 0x0000000714077223 */ /* 0x040fe20000000006 */
[----:B------:R-:W3:Y:S01]  /*2730*/  LDG.E.CONSTANT R17, desc[UR6][R28.64] ;  /* 0x000000061c117981 */ /* 0x000ee2000c1e9900 */
[-C--:B-1----:R-:W-:Y:S02]  /*2740*/  FFMA R20, R20, R4.reuse, R21 ;  /* 0x0000000414147223 */ /* 0x082fe40000000015 */
[C---:B------:R-:W-:Y:S02]  /*2750*/  FFMA R4, R10.reuse, R4, R7 ;  /* 0x000000040a047223 */ /* 0x040fe40000000007 */
[----:B------:R-:W1:Y:S01]  /*2760*/  LDS.64 R6, [R24+0x9d8] ;  /* 0x0009d80018067984 */ /* 0x000e620000000a00 */
[----:B0-----:R-:W-:-:S03]  /*2770*/  FFMA R26, R10, R5, R20 ;  /* 0x000000050a1a7223 */ /* 0x001fc60000000014 */
[----:B------:R-:W3:Y:S04]  /*2780*/  LDG.E.CONSTANT R20, desc[UR6][R28.64+0x80] ;  /* 0x000080061c147981 */ /* 0x000ee8000c1e9900 */
[----:B------:R-:W3:Y:S01]  /*2790*/  LDG.E.CONSTANT R10, desc[UR6][R28.64+0x100] ;  /* 0x000100061c0a7981 */ /* 0x000ee2000c1e9900 */
[C---:B-1----:R-:W-:Y:S01]  /*27a0*/  FFMA R21, R9.reuse, R6, R4 ;  /* 0x0000000609157223 */ /* 0x042fe20000000004 */
[-C--:B------:R-:W-:Y:S02]  /*27b0*/  FFMA R27, R9, R7.reuse, R26 ;  /* 0x00000007091b7223 */ /* 0x080fe4000000001a */
[----:B------:R-:W0:Y:S04]  /*27c0*/  LDS.64 R4, [R24+0x9e0] ;  /* 0x0009e00018047984 */ /* 0x000e280000000a00 */
[----:B------:R-:W3:Y:S01]  /*27d0*/  LDG.E.CONSTANT R9, desc[UR6][R28.64+0x180] ;  /* 0x000180061c097981 */ /* 0x000ee2000c1e9900 */
[C---:B----4-:R-:W-:Y:S01]  /*27e0*/  FFMA R6, R8.reuse, R7, R21 ;  /* 0x0000000708067223 */ /* 0x050fe20000000015 */
[----:B0-----:R-:W-:-:S03]  /*27f0*/  FFMA R8, R8, R4, R27 ;  /* 0x0000000408087223 */ /* 0x001fc6000000001b */
[C---:B------:R-:W-:Y:S02]  /*2800*/  FFMA R4, R3.reuse, R4, R6 ;  /* 0x0000000403047223 */ /* 0x040fe40000000006 */
[----:B------:R-:W0:Y:S01]  /*2810*/  LDS.64 R6, [R24+0xa50] ;  /* 0x000a500018067984 */ /* 0x000e220000000a00 */
[----:B------:R-:W-:-:S03]  /*2820*/  FFMA R26, R3, R5, R8 ;  /* 0x00000005031a7223 */ /* 0x000fc60000000008 */
[----:B------:R-:W4:Y:S04]  /*2830*/  LDG.E.CONSTANT R8, desc[UR6][R28.64+0x200] ;  /* 0x000200061c087981 */ /* 0x000f28000c1e9900 */
[----:B------:R-:W4:Y:S01]  /*2840*/  LDG.E.CONSTANT R3, desc[UR6][R28.64+0x280] ;  /* 0x000280061c037981 */ /* 0x000f22000c1e9900 */
[----:B0-----:R-:W-:-:S03]  /*2850*/  FFMA R21, R19, R6, R4 ;  /* 0x0000000613157223 */ /* 0x001fc60000000004 */
        /* <DEDUP_REMOVED lines=12> */
[----:B-1----:R-:W-:-:S05]  /*2920*/  IADD3 R27, PT, PT, R15, 0xa20, RZ ;  /* 0x00000a200f1b7810 */ /* 0x002fca0007ffe0ff */
[----:B------:R-:W-:-:S04]  /*2930*/  IMAD.WIDE.U32 R26, R27, 0x4, R22 ;  /* 0x000000041b1a7825 */ /* 0x000fc800078e0016 */
[C---:B0-----:R-:W-:Y:S02]  /*2940*/  FFMA R6, R13.reuse, R6, R4 ;  /* 0x000000060d067223 */ /* 0x041fe40000000004 */
[----:B------:R-:W0:Y:S01]  /*2950*/  LDS.64 R4, [R24+0xad0] ;  /* 0x000ad00018047984 */ /* 0x000e220000000a00 */
[----:B------:R-:W-:-:S03]  /*2960*/  FFMA R21, R13, R7, R21 ;  /* 0x000000070d157223 */ /* 0x000fc60000000015 */
[----:B------:R-:W4:Y:S01]  /*2970*/  LDG.E.CONSTANT R13, desc[UR6][R26.64] ;  /* 0x000000061a0d7981 */ /* 0x000f22000c1e9900 */
[C---:B--2---:R-:W-:Y:S01]  /*2980*/  FFMA R6, R12.reuse, R7, R6 ;  /* 0x000000070c067223 */ /* 0x044fe20000000006 */
[----:B0-----:R-:W-:-:S03]  /*2990*/  FFMA R12, R12, R4, R21 ;  /* 0x000000040c0c7223 */ /* 0x001fc60000000015 */
[C---:B------:R-:W-:Y:S02]  /*29a0*/  FFMA R4, R11.reuse, R4, R6 ;  /* 0x000000040b047223 */ /* 0x040fe40000000006 */
[----:B------:R-:W3:Y:S01]  /*29b0*/  LDS.64 R6, [R24+0xb40] ;  /* 0x000b400018067984 */ /* 0x000ee20000000a00 */
[----:B------:R-:W-:-:S03]  /*29c0*/  FFMA R28, R11, R5, R12 ;  /* 0x000000050b1c7223 */ /* 0x000fc6000000000c */
[----:B------:R-:W2:Y:S04]  /*29d0*/  LDG.E.CONSTANT R12, desc[UR6][R26.64+0x80] ;  /* 0x000080061a0c7981 */ /* 0x000ea8000c1e9900 */
[----:B------:R-:W2:Y:S01]  /*29e0*/  LDG.E.CONSTANT R11, desc[UR6][R26.64+0x100] ;  /* 0x000100061a0b7981 */ /* 0x000ea2000c1e9900 */
[----:B---3--:R-:W-:-:S03]  /*29f0*/  FFMA R21, R17, R6, R4 ;  /* 0x0000000611157223 */ /* 0x008fc60000000004 */
[----:B------:R-:W0:Y:S01]  /*2a00*/  LDS.64 R4, [R24+0xb48] ;  /* 0x000b480018047984 */ /* 0x000e220000000a00 */
[----:B------:R-:W-:-:S03]  /*2a10*/  FFMA R29, R17, R7, R28 ;  /* 0x00000007111d7223 */ /* 0x000fc6000000001c */
[----:B------:R-:W3:Y:S01]  /*2a20*/  LDG.E.CONSTANT R17, desc[UR6][R26.64+0x180] ;  /* 0x000180061a117981 */ /* 0x000ee2000c1e9900 */
[----:B------:R-:W-:-:S03]  /*2a30*/  FFMA R21, R20, R7, R21 ;  /* 0x0000000714157223 */ /* 0x000fc60000000015 */
[----:B------:R-:W1:Y:S01]  /*2a40*/  LDS.64 R6, [R24+0xbb8] ;  /* 0x000bb80018067984 */ /* 0x000e620000000a00 */
[-C--:B0-----:R-:W-:Y:S01]  /*2a50*/  FFMA R20, R20, R4.reuse, R29 ;  /* 0x0000000414147223 */ /* 0x081fe2000000001d */
[----:B------:R-:W-:-:S03]  /*2a60*/  FFMA R4, R10, R4, R21 ;  /* 0x000000040a047223 */ /* 0x000fc60000000015 */
[----:B------:R-:W-:Y:S02]  /*2a70*/  FFMA R20, R10, R5, R20 ;  /* 0x000000050a147223 */ /* 0x000fe40000000014 */
[----:B------:R-:W3:Y:S01]  /*2a80*/  LDG.E.CONSTANT R10, desc[UR6][R26.64+0x200] ;  /* 0x000200061a0a7981 */ /* 0x000ee2000c1e9900 */
[C---:B-1----:R-:W-:Y:S01]  /*2a90*/  FFMA R21, R9.reuse, R6, R4 ;  /* 0x0000000609157223 */ /* 0x042fe20000000004 */
[-C--:B------:R-:W-:Y:S02]  /*2aa0*/  FFMA R29, R9, R7.reuse, R20 ;  /* 0x00000007091d7223 */ /* 0x080fe40000000014 */
[----:B------:R-:W0:Y:S04]  /*2ab0*/  LDS.64 R4, [R24+0xbc0] ;  /* 0x000bc00018047984 */ /* 0x000e280000000a00 */
[----:B------:R-:W3:Y:S04]  /*2ac0*/  LDG.E.CONSTANT R9, desc[UR6][R26.64+0x280] ;  /* 0x000280061a097981 */ /* 0x000ee8000c1e9900 */
[----:B------:R-:W3:Y:S01]  /*2ad0*/  LDG.E.CONSTANT R20, desc[UR6][R26.64+0x300] ;  /* 0x000300061a147981 */ /* 0x000ee2000c1e9900 */
[C---:B----4-:R-:W-:Y:S01]  /*2ae0*/  FFMA R6, R8.reuse, R7, R21 ;  /* 0x0000000708067223 */ /* 0x050fe20000000015 */
[----:B0-----:R-:W-:-:S02]  /*2af0*/  FFMA R28, R8, R4, R29 ;  /* 0x00000004081c7223 */ /* 0x001fc4000000001d */
[----:B------:R-:W4:Y:S01]  /*2b00*/  LDG.E.CONSTANT R8, desc[UR6][R26.64+0x380] ;  /* 0x000380061a087981 */ /* 0x000f22000c1e9900 */
[----:B------:R-:W-:-:S03]  /*2b10*/  FFMA R4, R3, R4, R6 ;  /* 0x0000000403047223 */ /* 0x000fc60000000006 */
[----:B------:R-:W0:Y:S01]  /*2b20*/  LDS.64 R6, [R24+0xc30] ;  /* 0x000c300018067984 */ /* 0x000e220000000a00 */
[----:B------:R-:W-:-:S03]  /*2b30*/  FFMA R28, R3, R5, R28 ;  /* 0x00000005031c7223 */ /* 0x000fc6000000001c */
[----:B------:R1:W4:Y:S01]  /*2b40*/  LDG.E.CONSTANT R3, desc[UR6][R26.64+0x400] ;  /* 0x000400061a037981 */ /* 0x000322000c1e9900 */
[----:B------:R-:W-:Y:S01]  /*2b50*/  IADD3 R29, PT, PT, R15, 0xb40, RZ ;  /* 0x00000b400f1d7810 */ /* 0x000fe20007ffe0ff */
[C---:B0-----:R-:W-:Y:S02]  /*2b60*/  FFMA R21, R19.reuse, R6, R4 ;  /* 0x0000000613157223 */ /* 0x041fe40000000004 */
[----:B------:R-:W0:Y:S01]  /*2b70*/  LDS.64 R4, [R24+0xc38] ;  /* 0x000c380018047984 */ /* 0x000e220000000a00 */
[----:B------:R-:W-:Y:S01]  /*2b80*/  FFMA R6, R19, R7, R28 ;  /* 0x0000000713067223 */ /* 0x000fe2000000001c */
[----:B------:R-:W-:-:S05]  /*2b90*/  IMAD.WIDE.U32 R28, R29, 0x4, R22 ;  /* 0x000000041d1c7825 */ /* 0x000fca00078e0016 */
[----:B------:R-:W4:Y:S01]  /*2ba0*/  LDG.E.CONSTANT R19, desc[UR6][R28.64] ;  /* 0x000000061c137981 */ /* 0x000f22000c1e9900 */
[C---:B------:R-:W-:Y:S01]  /*2bb0*/  FFMA R21, R18.reuse, R7, R21 ;  /* 0x0000000712157223 */ /* 0x040fe20000000015 */
[-C--:B0-----:R-:W-:Y:S02]  /*2bc0*/  FFMA R18, R18, R4.reuse, R6 ;  /* 0x0000000412127223 */ /* 0x081fe40000000006 */
[----:B------:R-:W0:Y:S02]  /*2bd0*/  LDS.64 R6, [R24+0xca8] ;  /* 0x000ca80018067984 */ /* 0x000e240000000a00 */
[C---:B-1----:R-:W-:Y:S02]  /*2be0*/  FFMA R26, R14.reuse, R5, R18 ;  /* 0x000000050e1a7223 */ /* 0x042fe40000000012 */
[----:B------:R-:W4:Y:S01]  /*2bf0*/  LDG.E.CONSTANT R18, desc[UR6][R28.64+0x80] ;  /* 0x000080061c127981 */ /* 0x000f22000c1e9900 */
[----:B------:R-:W-:-:S03]  /*2c00*/  FFMA R4, R14, R4, R21 ;  /* 0x000000040e047223 */ /* 0x000fc60000000015 */
[----:B------:R-:W4:Y:S01]  /*2c10*/  LDG.E.CONSTANT R14, desc[UR6][R28.64+0x100] ;  /* 0x000100061c0e7981 */ /* 0x000f22000c1e9900 */
[----:B0-----:R-:W-:-:S03]  /*2c20*/  FFMA R21, R13, R6, R4 ;  /* 0x000000060d157223 */ /* 0x001fc60000000004 */
[----:B------:R-:W0:Y:S01]  /*2c30*/  LDS.64 R4, [R24+0xcb0] ;  /* 0x000cb00018047984 */ /* 0x000e220000000a00 */
[----:B------:R-:W-:-:S03]  /*2c40*/  FFMA R27, R13, R7, R26 ;  /* 0x000000070d1b7223 */ /* 0x000fc6000000001a */
[----:B------:R-:W4:Y:S01]  /*2c50*/  LDG.E.CONSTANT R13, desc[UR6][R28.64+0x180] ;  /* 0x000180061c0d7981 */ /* 0x000f22000c1e9900 */
[C---:B--2---:R-:W-:Y:S01]  /*2c60*/  FFMA R6, R12.reuse, R7, R21 ;  /* 0x000000070c067223 */ /* 0x044fe20000000015 */
[-C--:B0-----:R-:W-:Y:S02]  /*2c70*/  FFMA R26, R12, R4.reuse, R27 ;  /* 0x000000040c1a7223 */ /* 0x081fe4000000001b */
[----:B------:R-:W2:Y:S01]  /*2c80*/  LDG.E.CONSTANT R12, desc[UR6][R28.64+0x200] ;  /* 0x000200061c0c7981 */ /* 0x000ea2000c1e9900 */
[----:B------:R-:W-:-:S03]  /*2c90*/  FFMA R4, R11, R4, R6 ;  /* 0x000000040b047223 */ /* 0x000fc60000000006 */
[----:B------:R-:W3:Y:S01]  /*2ca0*/  LDS.64 R6, [R24+0xd20] ;  /* 0x000d200018067984 */ /* 0x000ee20000000a00 */
[----:B------:R-:W-:-:S03]  /*2cb0*/  FFMA R26, R11, R5, R26 ;  /* 0x000000050b1a7223 */ /* 0x000fc6000000001a */
[----:B------:R0:W2:Y:S01]  /*2cc0*/  LDG.E.CONSTANT R11, desc[UR6][R28.64+0x280] ;  /* 0x000280061c0b7981 */ /* 0x0000a2000c1e9900 */
[----:B------:R-:W-:Y:S01]  /*2cd0*/  IADD3 R27, PT, PT, R15, 0xc00, RZ ;  /* 0x00000c000f1b7810 */ /* 0x000fe20007ffe0ff */
[C---:B---3--:R-:W-:Y:S02]  /*2ce0*/  FFMA R21, R17.reuse, R6, R4 ;  /* 0x0000000611157223 */ /* 0x048fe40000000004 */
[----:B------:R-:W1:Y:S01]  /*2cf0*/  LDS.64 R4, [R24+0xd28] ;  /* 0x000d280018047984 */ /* 0x000e620000000a00 */
[----:B------:R-:W-:Y:S01]  /*2d00*/  FFMA R6, R17, R7, R26 ;  /* 0x0000000711067223 */ /* 0x000fe2000000001a */
[----:B------:R-:W-:-:S05]  /*2d10*/  IMAD.WIDE.U32 R26, R27, 0x4, R22 ;  /* 0x000000041b1a7825 */ /* 0x000fca00078e0016 */
[----:B------:R3:W2:Y:S01]  /*2d20*/  LDG.E.CONSTANT R17, desc[UR6][R26.64] ;  /* 0x000000061a117981 */ /* 0x0006a2000c1e9900 */
[----:B0-----:R-:W-:-:S05]  /*2d30*/  IADD3 R29, PT, PT, R15, 0xc20, RZ ;  /* 0x00000c200f1d7810 */ /* 0x001fca0007ffe0ff */
[----:B------:R-:W-:-:S04]  /*2d40*/  IMAD.WIDE.U32 R28, R29, 0x4, R22 ;  /* 0x000000041d1c7825 */ /* 0x000fc800078e0016 */
[C---:B------:R-:W-:Y:S01]  /*2d50*/  FFMA R21, R10.reuse, R7, R21 ;  /* 0x000000070a157223 */ /* 0x040fe20000000015 */
[-C--:B-1----:R-:W-:Y:S02]  /*2d60*/  FFMA R10, R10, R4.reuse, R6 ;  /* 0x000000040a0a7223 */ /* 0x082fe40000000006 */
[----:B------:R-:W0:Y:S02]  /*2d70*/  LDS.64 R6, [R24+0xd98] ;  /* 0x000d980018067984 */ /* 0x000e240000000a00 */
[----:B---3--:R-:W-:Y:S01]  /*2d80*/  FFMA R26, R9, R5, R10 ;  /* 0x00000005091a7223 */ /* 0x008fe2000000000a */
[----:B------:R-:W-:Y:S01]  /*2d90*/  IADD3 R5, PT, PT, R15, 0xc40, RZ ;  /* 0x00000c400f057810 */ /* 0x000fe20007ffe0ff */
[----:B------:R1:W3:Y:S01]  /*2da0*/  LDG.E.CONSTANT R10, desc[UR6][R28.64] ;  /* 0x000000061c0a7981 */ /* 0x0002e2000c1e9900 */
[----:B------:R-:W-:-:S03]  /*2db0*/  FFMA R21, R9, R4, R21 ;  /* 0x0000000409157223 */ /* 0x000fc60000000015 */
[----:B-1----:R-:W-:Y:S02]  /*2dc0*/  IMAD.WIDE.U32 R28, R5, 0x4, R22 ;  /* 0x00000004051c7825 */ /* 0x002fe400078e0016 */
[----:B------:R-:W1:Y:S04]  /*2dd0*/  LDS.64 R4, [R24+0xda0] ;  /* 0x000da00018047984 */ /* 0x000e680000000a00 */
[----:B------:R1:W3:Y:S01]  /*2de0*/  LDG.E.CONSTANT R9, desc[UR6][R28.64] ;  /* 0x000000061c097981 */ /* 0x0002e2000c1e9900 */
[----:B------:R-:W-:Y:S01]  /*2df0*/  IADD3 R27, PT, PT, R15, 0xc60, RZ ;  /* 0x00000c600f1b7810 */ /* 0x000fe20007ffe0ff */
[C---:B0-----:R-:W-:Y:S01]  /*2e00*/  FFMA R21, R20.reuse, R6, R21 ;  /* 0x0000000614157223 */ /* 0x041fe20000000015 */
[----:B------:R-:W-:-:S03]  /*2e10*/  FFMA R20, R20, R7, R26 ;  /* 0x0000000714147223 */ /* 0x000fc6000000001a */
[----:B------:R-:W-:-:S04]  /*2e20*/  IMAD.WIDE.U32 R26, R27, 0x4, R22 ;  /* 0x000000041b1a7825 */ /* 0x000fc800078e0016 */
[C---:B----4-:R-:W-:Y:S02]  /*2e30*/  FFMA R6, R8.reuse, R7, R21 ;  /* 0x0000000708067223 */ /* 0x050fe40000000015 */
[----:B------:R-:W4:Y:S01]  /*2e40*/  LDG.E.CONSTANT R21, desc[UR6][R26.64+0x100] ;  /* 0x000100061a157981 */ /* 0x000f22000c1e9900 */
[----:B-1----:R-:W-:-:S03]  /*2e50*/  FFMA R20, R8, R4, R20 ;  /* 0x0000000408147223 */ /* 0x002fc60000000014 */
[----:B------:R-:W4:Y:S01]  /*2e60*/  LDG.E.CONSTANT R8, desc[UR6][R26.64] ;  /* 0x000000061a087981 */ /* 0x000f22000c1e9900 */
[C---:B------:R-:W-:Y:S01]  /*2e70*/  FFMA R4, R3.reuse, R4, R6 ;  /* 0x0000000403047223 */ /* 0x040fe20000000006 */
[----:B------:R-:W-:Y:S02]  /*2e80*/  FFMA R20, R3, R5, R20 ;  /* 0x0000000503147223 */ /* 0x000fe40000000014 */
[----:B------:R-:W4:Y:S04]  /*2e90*/  LDG.E.CONSTANT R3, desc[UR6][R26.64+0x80] ;  /* 0x000080061a037981 */ /* 0x000f28000c1e9900 */
[----:B------:R-:W0:Y:S02]  /*2ea0*/  LDS.64 R6, [R24+0xe10] ;  /* 0x000e100018067984 */ /* 0x000e240000000a00 */
[----:B0-----:R-:W-:-:S02]  /*2eb0*/  FFMA R29, R19, R6, R4 ;  /* 0x00000006131d7223 */ /* 0x001fc40000000004 */
[----:B------:R-:W0:Y:S01]  /*2ec0*/  LDS.64 R4, [R24+0xe18] ;  /* 0x000e180018047984 */ /* 0x000e220000000a00 */
[----:B------:R-:W-:-:S03]  /*2ed0*/  FFMA R19, R19, R7, R20 ;  /* 0x0000000713137223 */ /* 0x000fc60000000014 */
[----:B------:R-:W4:Y:S01]  /*2ee0*/  LDG.E.CONSTANT R20, desc[UR6][R26.64+0x180] ;  /* 0x000180061a147981 */ /* 0x000f22000c1e9900 */
[----:B------:R-:W-:-:S03]  /*2ef0*/  FFMA R29, R18, R7, R29 ;  /* 0x00000007121d7223 */ /* 0x000fc6000000001d */
[----:B------:R-:W1:Y:S01]  /*2f00*/  LDS.64 R6, [R24+0xe88] ;  /* 0x000e880018067984 */ /* 0x000e620000000a00 */
[-C--:B0-----:R-:W-:Y:S01]  /*2f10*/  FFMA R18, R18, R4.reuse, R19 ;  /* 0x0000000412127223 */ /* 0x081fe20000000013 */
[----:B------:R-:W-:-:S03]  /*2f20*/  FFMA R4, R14, R4, R29 ;  /* 0x000000040e047223 */ /* 0x000fc6000000001d */
[----:B------:R-:W-:Y:S02]  /*2f30*/  FFMA R18, R14, R5, R18 ;  /* 0x000000050e127223 */ /* 0x000fe40000000012 */
[----:B------:R-:W4:Y:S01]  /*2f40*/  LDG.E.CONSTANT R14, desc[UR6][R26.64+0x200] ;  /* 0x000200061a0e7981 */ /* 0x000f22000c1e9900 */
[C---:B-1----:R-:W-:Y:S01]  /*2f50*/  FFMA R19, R13.reuse, R6, R4 ;  /* 0x000000060d137223 */ /* 0x042fe20000000004 */
[-C--:B------:R-:W-:Y:S02]  /*2f60*/  FFMA R29, R13, R7.reuse, R18 ;  /* 0x000000070d1d7223 */ /* 0x080fe40000000012 */
[----:B------:R-:W0:Y:S04]  /*2f70*/  LDS.64 R4, [R24+0xe90] ;  /* 0x000e900018047984 */ /* 0x000e280000000a00 */
[----:B------:R-:W4:Y:S01]  /*2f80*/  LDG.E.CONSTANT R13, desc[UR6][R26.64+0x280] ;  /* 0x000280061a0d7981 */ /* 0x000f22000c1e9900 */
[----:B--2---:R-:W-:-:S03]  /*2f90*/  FFMA R6, R12, R7, R19 ;  /* 0x000000070c067223 */ /* 0x004fc60000000013 */
[----:B------:R-:W2:Y:S01]  /*2fa0*/  LDG.E.CONSTANT R19, desc[UR6][R26.64+0x300] ;  /* 0x000300061a137981 */ /* 0x000ea2000c1e9900 */
[-C--:B0-----:R-:W-:Y:S01]  /*2fb0*/  FFMA R12, R12, R4.reuse, R29 ;  /* 0x000000040c0c7223 */ /* 0x081fe2000000001d */
[C---:B------:R-:W-:Y:S02]  /*2fc0*/  FFMA R4, R11.reuse, R4, R6 ;  /* 0x000000040b047223 */ /* 0x040fe40000000006 */
[----:B------:R-:W0:Y:S01]  /*2fd0*/  LDS.64 R6, [R24+0xf00] ;  /* 0x000f000018067984 */ /* 0x000e220000000a00 */
[----:B------:R-:W-:-:S03]  /*2fe0*/  FFMA R18, R11, R5, R12 ;  /* 0x000000050b127223 */ /* 0x000fc6000000000c */
[----:B------:R-:W2:Y:S04]  /*2ff0*/  LDG.E.CONSTANT R12, desc[UR6][R26.64+0x380] ;  /* 0x000380061a0c7981 */ /* 0x000ea8000c1e9900 */
[----:B------:R1:W2:Y:S01]  /*3000*/  LDG.E.CONSTANT R11, desc[UR6][R26.64+0x400] ;  /* 0x000400061a0b7981 */ /* 0x0002a2000c1e9900 */
[----:B------:R-:W-:Y:S01]  /*3010*/  IADD3 R28, PT, PT, R15, 0xd80, RZ ;  /* 0x00000d800f1c7810 */ /* 0x000fe20007ffe0ff */
[C---:B0-----:R-:W-:Y:S02]  /*3020*/  FFMA R29, R17.reuse, R6, R4 ;  /* 0x00000006111d7223 */ /* 0x041fe40000000004 */
[----:B------:R-:W0:Y:S01]  /*3030*/  LDS.64 R4, [R24+0xf08] ;  /* 0x000f080018047984 */ /* 0x000e220000000a00 */
[-C--:B------:R-:W-:Y:S01]  /*3040*/  FFMA R17, R17, R7.reuse, R18 ;  /* 0x0000000711117223 */ /* 0x080fe20000000012 */
[----:B---3--:R-:W-:Y:S01]  /*3050*/  FFMA R6, R10, R7, R29 ;  /* 0x000000070a067223 */ /* 0x008fe2000000001d */
[----:B------:R-:W-:-:S04]  /*3060*/  IMAD.WIDE.U32 R28, R28, 0x4, R22 ;  /* 0x000000041c1c7825 */ /* 0x000fc800078e0016 */
[----:B0-----:R-:W-:Y:S01]  /*3070*/  FFMA R10, R10, R4, R17 ;  /* 0x000000040a0a7223 */ /* 0x001fe20000000011 */
[----:B------:R-:W3:Y:S04]  /*3080*/  LDG.E.CONSTANT R18, desc[UR6][R28.64] ;  /* 0x000000061c127981 */ /* 0x000ee8000c1e9900 */
[----:B------:R-:W3:Y:S01]  /*3090*/  LDG.E.CONSTANT R17, desc[UR6][R28.64+0x100] ;  /* 0x000100061c117981 */ /* 0x000ee2000c1e9900 */
[----:B------:R-:W-:-:S03]  /*30a0*/  FFMA R5, R9, R5, R10 ;  /* 0x0000000509057223 */ /* 0x000fc6000000000a */
[----:B------:R-:W3:Y:S01]  /*30b0*/  LDG.E.CONSTANT R10, desc[UR6][R28.64+0x80] ;  /* 0x000080061c0a7981 */ /* 0x000ee2000c1e9900 */
[----:B------:R-:W-:-:S03]  /*30c0*/  FFMA R4, R9, R4, R6 ;  /* 0x0000000409047223 */ /* 0x000fc60000000006 */
[----:B------:R-:W4:Y:S04]  /*30d0*/  LDS.64 R6, [R24+0xf78] ;  /* 0x000f780018067984 */ /* 0x000f280000000a00 */
[----:B------:R-:W3:Y:S01]  /*30e0*/  LDG.E.CONSTANT R9, desc[UR6][R28.64+0x180] ;  /* 0x000180061c097981 */ /* 0x000ee2000c1e9900 */
[C---:B----4-:R-:W-:Y:S01]  /*30f0*/  FFMA R6, R8.reuse, R6, R4 ;  /* 0x0000000608067223 */ /* 0x050fe20000000004 */
[-C--:B-1----:R-:W-:Y:S02]  /*3100*/  FFMA R26, R8, R7.reuse, R5 ;  /* 0x00000007081a7223 */ /* 0x082fe40000000005 */
[----:B------:R-:W0:Y:S01]  /*3110*/  LDS.64 R4, [R24+0xf80] ;  /* 0x000f800018047984 */ /* 0x000e220000000a00 */
[----:B------:R-:W-:Y:S01]  /*3120*/  IADD3 R8, PT, PT, R15, 0xe00, RZ ;  /* 0x00000e000f087810 */ /* 0x000fe20007ffe0ff */
[----:B------:R-:W-:-:S04]  /*3130*/  FFMA R27, R3, R7, R6 ;  /* 0x00000007031b7223 */ /* 0x000fc80000000006 */
[----:B------:R-:W-:-:S05]  /*3140*/  IMAD.WIDE.U32 R6, R8, 0x4, R22 ;  /* 0x0000000408067825 */ /* 0x000fca00078e0016 */
[----:B------:R1:W4:Y:S02]  /*3150*/  LDG.E.CONSTANT R8, desc[UR6][R6.64] ;  /* 0x0000000606087981 */ /* 0x000324000c1e9900 */
[----:B-1----:R-:W-:-:S05]  /*3160*/  IADD3 R7, PT, PT, R15, 0xe20, RZ ;  /* 0x00000e200f077810 */ /* 0x002fca0007ffe0ff */
[----:B------:R-:W-:Y:S02]  /*3170*/  IMAD.WIDE.U32 R28, R7, 0x4, R22 ;  /* 0x00000004071c7825 */ /* 0x000fe400078e0016 */
[----:B------:R-:W1:Y:S02]  /*3180*/  LDS.64 R6, [R24+0xff0] ;  /* 0x000ff00018067984 */ /* 0x000e640000000a00 */
[-C--:B0-----:R-:W-:Y:S02]  /*3190*/  FFMA R26, R3, R4.reuse, R26 ;  /* 0x00000004031a7223 */ /* 0x081fe4000000001a */
[----:B------:R0:W4:Y:S01]  /*31a0*/  LDG.E.CONSTANT R3, desc[UR6][R28.64] ;  /* 0x000000061c037981 */ /* 0x000122000c1e9900 */
[C---:B------:R-:W-:Y:S01]  /*31b0*/  FFMA R4, R21.reuse, R4, R27 ;  /* 0x0000000415047223 */ /* 0x040fe2000000001b */
[----:B------:R-:W-:-:S03]  /*31c0*/  FFMA R5, R21, R5, R26 ;  /* 0x0000000515057223 */ /* 0x000fc6000000001a */
[C---:B-1----:R-:W-:Y:S01]  /*31d0*/  FFMA R21, R20.reuse, R6, R4 ;  /* 0x0000000614157223 */ /* 0x042fe20000000004 */
[----:B------:R-:W-:Y:S02]  /*31e0*/  FFMA R20, R20, R7, R5 ;  /* 0x0000000714147223 */ /* 0x000fe40000000005 */
[----:B------:R-:W1:Y:S01]  /*31f0*/  LDS.64 R4, [R24+0xff8] ;  /* 0x000ff80018047984 */ /* 0x000e620000000a00 */
[----:B------:R-:W-:-:S05]  /*3200*/  IADD3 R27, PT, PT, R15, 0xe40, RZ ;  /* 0x00000e400f1b7810 */ /* 0x000fca0007ffe0ff */
[----:B------:R-:W-:-:S06]  /*3210*/  IMAD.WIDE.U32 R26, R27, 0x4, R22 ;  /* 0x000000041b1a7825 */ /* 0x000fcc00078e0016 */
[----:B------:R1:W4:Y:S01]  /*3220*/  LDG.E.CONSTANT R26, desc[UR6][R26.64] ;  /* 0x000000061a1a7981 */ /* 0x000322000c1e9900 */
[----:B------:R-:W-:Y:S01]  /*3230*/  FFMA R6, R14, R7, R21 ;  /* 0x000000070e067223 */ /* 0x000fe20000000015 */
[----:B------:R-:W-:-:S05]  /*3240*/  IADD3 R21, PT, PT, R15, 0xe60, RZ ;  /* 0x00000e600f157810 */ /* 0x000fca0007ffe0ff */
[----:B0-----:R-:W-:-:S04]  /*3250*/  IMAD.WIDE.U32 R28, R21, 0x4, R22 ;  /* 0x00000004151c7825 */ /* 0x001fc800078e0016 */
[-C--:B-1----:R-:W-:Y:S01]  /*3260*/  FFMA R20, R14, R4.reuse, R20 ;  /* 0x000000040e147223 */ /* 0x082fe20000000014 */
[----:B------:R-:W-:Y:S01]  /*3270*/  FFMA R4, R13, R4, R6 ;  /* 0x000000040d047223 */ /* 0x000fe20000000006 */
[----:B------:R0:W4:Y:S04]  /*3280*/  LDG.E.CONSTANT R14, desc[UR6][R28.64] ;  /* 0x000000061c0e7981 */ /* 0x000128000c1e9900 */
[----:B------:R-:W2:Y:S01]  /*3290*/  LDS.64 R6, [R24+0x1068] ;  /* 0x0010680018067984 */ /* 0x000ea20000000a00 */
[----:B------:R-:W-:Y:S01]  /*32a0*/  IADD3 R21, PT, PT, R15, 0xe80, RZ ;  /* 0x00000e800f157810 */ /* 0x000fe20007ffe0ff */
[----:B------:R-:W-:-:S04]  /*32b0*/  FFMA R27, R13, R5, R20 ;  /* 0x000000050d1b7223 */ /* 0x000fc80000000014 */
[----:B------:R-:W-:-:S05]  /*32c0*/  IMAD.WIDE.U32 R20, R21, 0x4, R22 ;  /* 0x0000000415147825 */ /* 0x000fca00078e0016 */
[----:B------:R1:W4:Y:S01]  /*32d0*/  LDG.E.CONSTANT R13, desc[UR6][R20.64] ;  /* 0x00000006140d7981 */ /* 0x000322000c1e9900 */
[----:B--2---:R-:W-:-:S03]  /*32e0*/  FFMA R6, R19, R6, R4 ;  /* 0x0000000613067223 */ /* 0x004fc60000000004 */
[----:B------:R-:W2:Y:S01]  /*32f0*/  LDS.64 R4, [R24+0x1070] ;  /* 0x0010700018047984 */ /* 0x000ea20000000a00 */
[----:B0-----:R-:W-:Y:S01]  /*3300*/  IADD3 R29, PT, PT, R15, 0xea0, RZ ;  /* 0x00000ea00f1d7810 */ /* 0x001fe20007ffe0ff */
[----:B------:R-:W-:-:S04]  /*3310*/  FFMA R27, R19, R7, R27 ;  /* 0x00000007131b7223 */ /* 0x000fc8000000001b */
[----:B------:R-:W-:-:S04]  /*3320*/  IMAD.WIDE.U32 R28, R29, 0x4, R22 ;  /* 0x000000041d1c7825 */ /* 0x000fc800078e0016 */
[C---:B------:R-:W-:Y:S02]  /*3330*/  FFMA R19, R12.reuse, R7, R6 ;  /* 0x000000070c137223 */ /* 0x040fe40000000006 */
[----:B------:R-:W3:Y:S04]  /*3340*/  LDS.64 R6, [R24+0x10e0] ;  /* 0x0010e00018067984 */ /* 0x000ee80000000a00 */
[----:B------:R-:W4:Y:S01]  /*3350*/  LDG.E.CONSTANT R21, desc[UR6][R28.64+0x200] ;  /* 0x000200061c157981 */ /* 0x000f22000c1e9900 */
[----:B--2---:R-:W-:-:S03]  /*3360*/  FFMA R27, R12, R4, R27 ;  /* 0x000000040c1b7223 */ /* 0x004fc6000000001b */
[----:B------:R-:W2:Y:S01]  /*3370*/  LDG.E.CONSTANT R12, desc[UR6][R28.64] ;  /* 0x000000061c0c7981 */ /* 0x000ea2000c1e9900 */
[C---:B------:R-:W-:Y:S01]  /*3380*/  FFMA R19, R11.reuse, R4, R19 ;  /* 0x000000040b137223 */ /* 0x040fe20000000013 */
[----:B------:R-:W-:Y:S02]  /*3390*/  FFMA R27, R11, R5, R27 ;  /* 0x000000050b1b7223 */ /* 0x000fe4000000001b */
[----:B------:R-:W1:Y:S04]  /*33a0*/  LDS.64 R4, [R24+0x10e8] ;  /* 0x0010e80018047984 */ /* 0x000e680000000a00 */
[----:B------:R-:W2:Y:S01]  /*33b0*/  LDG.E.CONSTANT R11, desc[UR6][R28.64+0x80] ;  /* 0x000080061c0b7981 */ /* 0x000ea2000c1e9900 */
[C---:B---3--:R-:W-:Y:S01]  /*33c0*/  FFMA R19, R18.reuse, R6, R19 ;  /* 0x0000000612137223 */ /* 0x048fe20000000013 */
[----:B------:R-:W-:-:S03]  /*33d0*/  FFMA R27, R18, R7, R27 ;  /* 0x00000007121b7223 */ /* 0x000fc6000000001b */
[C---:B------:R-:W-:Y:S01]  /*33e0*/  FFMA R18, R10.reuse, R7, R19 ;  /* 0x000000070a127223 */ /* 0x040fe20000000013 */
[-C--:B-1----:R-:W-:Y:S01]  /*33f0*/  FFMA R20, R10, R4.reuse, R27 ;  /* 0x000000040a147223 */ /* 0x082fe2000000001b */
[----:B------:R-:W0:Y:S04]  /*3400*/  LDS.64 R6, [R24+0x1158] ;  /* 0x0011580018067984 */ /* 0x000e280000000a00 */
[----:B------:R-:W3:Y:S01]  /*3410*/  LDG.E.CONSTANT R10, desc[UR6][R28.64+0x100] ;  /* 0x000100061c0a7981 */ /* 0x000ee2000c1e9900 */
[----:B------:R-:W-:-:S03]  /*3420*/  FFMA R4, R17, R4, R18 ;  /* 0x0000000411047223 */ /* 0x000fc60000000012 */
[----:B------:R-:W3:Y:S01]  /*3430*/  LDG.E.CONSTANT R18, desc[UR6][R28.64+0x180] ;  /* 0x000180061c127981 */ /* 0x000ee2000c1e9900 */
[----:B------:R-:W-:-:S03]  /*3440*/  FFMA R20, R17, R5, R20 ;  /* 0x0000000511147223 */ /* 0x000fc60000000014 */
[----:B------:R-:W3:Y:S01]  /*3450*/  LDG.E.CONSTANT R19, desc[UR6][R28.64+0x380] ;  /* 0x000380061c137981 */ /* 0x000ee2000c1e9900 */
[----:B0-----:R-:W-:-:S03]  /*3460*/  FFMA R17, R9, R6, R4 ;  /* 0x0000000609117223 */ /* 0x001fc60000000004 */
[----:B------:R-:W0:Y:S01]  /*3470*/  LDS.64 R4, [R24+0x1160] ;  /* 0x0011600018047984 */ /* 0x000e220000000a00 */
[----:B------:R-:W-:-:S03]  /*3480*/  FFMA R9, R9, R7, R20 ;  /* 0x0000000709097223 */ /* 0x000fc60000000014 */
[----:B------:R-:W3:Y:S01]  /*3490*/  LDG.E.CONSTANT R20, desc[UR6][R28.64+0x280] ;  /* 0x000280061c147981 */ /* 0x000ee2000c1e9900 */
[----:B----4-:R-:W-:-:S03]  /*34a0*/  FFMA R6, R8, R7, R17 ;  /* 0x0000000708067223 */ /* 0x010fc60000000011 */
[----:B------:R-:W4:Y:S01]  /*34b0*/  LDG.E.CONSTANT R17, desc[UR6][R28.64+0x300] ;  /* 0x000300061c117981 */ /* 0x000f22000c1e9900 */
[-C--:B0-----:R-:W-:Y:S01]  /*34c0*/  FFMA R8, R8, R4.reuse, R9 ;  /* 0x0000000408087223 */ /* 0x081fe20000000009 */
[----:B------:R-:W-:-:S03]  /*34d0*/  FFMA R7, R3, R4, R6 ;  /* 0x0000000403077223 */ /* 0x000fc60000000006 */
[----:B------:R-:W-:Y:S02]  /*34e0*/  FFMA R6, R3, R5, R8 ;  /* 0x0000000503067223 */ /* 0x000fe40000000008 */
[----:B------:R0:W4:Y:S01]  /*34f0*/  LDG.E.CONSTANT R3, desc[UR6][R28.64+0x400] ;  /* 0x000400061c037981 */ /* 0x000122000c1e9900 */
[----:B------:R-:W-:-:S03]  /*3500*/  IADD3 R9, PT, PT, R15, 0xfc0, RZ ;  /* 0x00000fc00f097810 */ /* 0x000fc60007ffe0ff */
[----:B------:R-:W1:Y:S02]  /*3510*/  LDS.64 R4, [R24+0x11d0] ;  /* 0x0011d00018047984 */ /* 0x000e640000000a00 */
[----:B0-----:R-:W-:-:S05]  /*3520*/  IMAD.WIDE.U32 R28, R9, 0x4, R22 ;  /* 0x00000004091c7825 */ /* 0x001fca00078e0016 */
[----:B------:R-:W4:Y:S04]  /*3530*/  LDG.E.CONSTANT R9, desc[UR6][R28.64] ;  /* 0x000000061c097981 */ /* 0x000f28000c1e9900 */
[----:B------:R0:W4:Y:S01]  /*3540*/  LDG.E.CONSTANT R8, desc[UR6][R28.64+0x80] ;  /* 0x000080061c087981 */ /* 0x000122000c1e9900 */
[C---:B-1----:R-:W-:Y:S01]  /*3550*/  FFMA R7, R26.reuse, R4, R7 ;  /* 0x000000041a077223 */ /* 0x042fe20000000007 */
[----:B------:R-:W-:-:S03]  /*3560*/  FFMA R27, R26, R5, R6 ;  /* 0x000000051a1b7223 */ /* 0x000fc60000000006 */
[C---:B------:R-:W-:Y:S02]  /*3570*/  FFMA R4, R14.reuse, R5, R7 ;  /* 0x000000050e047223 */ /* 0x040fe40000000007 */
[----:B------:R-:W1:Y:S02]  /*3580*/  LDS.64 R6, [R24+0x11d8] ;  /* 0x0011d80018067984 */ /* 0x000e640000000a00 */
[-C--:B-1----:R-:W-:Y:S01]  /*3590*/  FFMA R14, R14, R6.reuse, R27 ;  /* 0x000000060e0e7223 */ /* 0x082fe2000000001b */
[C---:B------:R-:W-:Y:S02]  /*35a0*/  FFMA R27, R13.reuse, R6, R4 ;  /* 0x000000060d1b7223 */ /* 0x040fe40000000004 */
[----:B------:R-:W2:Y:S01]  /*35b0*/  LDS.64 R4, [R24+0x1248] ;  /* 0x0012480018047984 */ /* 0x000ea20000000a00 */
[----:B------:R-:W-:Y:S01]  /*35c0*/  FFMA R13, R13, R7, R14 ;  /* 0x000000070d0d7223 */ /* 0x000fe2000000000e */
[----:B------:R-:W-:Y:S01]  /*35d0*/  IADD3 R7, PT, PT, R15, 0x1000, RZ ;  /* 0x000010000f077810 */ /* 0x000fe20007ffe0ff */
[----:B--2---:R-:W-:-:S04]  /*35e0*/  FFMA R4, R12, R4, R27 ;  /* 0x000000040c047223 */ /* 0x004fc8000000001b */
[----:B------:R-:W-:Y:S02]  /*35f0*/  IMAD.WIDE.U32 R26, R7, 0x4, R22 ;  /* 0x00000004071a7825 */ /* 0x000fe400078e0016 */
[----:B------:R-:W1:Y:S04]  /*3600*/  LDS.64 R6, [R24+0x1250] ;  /* 0x0012500018067984 */ /* 0x000e680000000a00 */
[----:B------:R2:W4:Y:S01]  /*3610*/  LDG.E.CONSTANT R14, desc[UR6][R26.64] ;  /* 0x000000061a0e7981 */ /* 0x000522000c1e9900 */
[-C--:B------:R-:W-:Y:S01]  /*3620*/  FFMA R13, R12, R5.reuse, R13 ;  /* 0x000000050c0d7223 */ /* 0x080fe2000000000d */
[----:B0-----:R-:W-:Y:S01]  /*3630*/  FFMA R29, R11, R5, R4 ;  /* 0x000000050b1d7223 */ /* 0x001fe20000000004 */
[----:B------:R-:W-:Y:S01]  /*3640*/  IADD3 R12, PT, PT, R15, 0x1020, RZ ;  /* 0x000010200f0c7810 */ /* 0x000fe20007ffe0ff */
[----:B------:R-:W0:Y:S01]  /*3650*/  LDS.64 R4, [R24+0x12c0] ;  /* 0x0012c00018047984 */ /* 0x000e220000000a00 */
[----:B-1----:R-:W-:-:S03]  /*3660*/  FFMA R28, R11, R6, R13 ;  /* 0x000000060b1c7223 */ /* 0x002fc6000000000d */
[----:B------:R-:W-:-:S06]  /*3670*/  IMAD.WIDE.U32 R12, R12, 0x4, R22 ;  /* 0x000000040c0c7825 */ /* 0x000fcc00078e0016 */
[----:B------:R-:W4:Y:S01]  /*3680*/  LDG.E.CONSTANT R13, desc[UR6][R12.64] ;  /* 0x000000060c0d7981 */ /* 0x000f22000c1e9900 */
[C---:B---3--:R-:W-:Y:S01]  /*3690*/  FFMA R6, R10.reuse, R6, R29 ;  /* 0x000000060a067223 */ /* 0x048fe2000000001d */
[----:B------:R-:W-:Y:S02]  /*36a0*/  FFMA R7, R10, R7, R28 ;  /* 0x000000070a077223 */ /* 0x000fe4000000001c */
[----:B------:R-:W1:Y:S01]  /*36b0*/  LDS.64 R10, [R24+0x12c8] ;  /* 0x0012c800180a7984 */ /* 0x000e620000000a00 */
[----:B------:R-:W-:Y:S01]  /*36c0*/  IADD3 R29, PT, PT, R15, 0x1040, RZ ;  /* 0x000010400f1d7810 */ /* 0x000fe20007ffe0ff */
[C---:B0-----:R-:W-:Y:S01]  /*36d0*/  FFMA R6, R18.reuse, R4, R6 ;  /* 0x0000000412067223 */ /* 0x041fe20000000006 */
[----:B------:R-:W-:-:S03]  /*36e0*/  FFMA R4, R18, R5, R7 ;  /* 0x0000000512047223 */ /* 0x000fc60000000007 */
[----:B------:R-:W-:-:S04]  /*36f0*/  IMAD.WIDE.U32 R28, R29, 0x4, R22 ;  /* 0x000000041d1c7825 */ /* 0x000fc800078e0016 */
[----:B------:R-:W-:Y:S02]  /*3700*/  FFMA R5, R21, R5, R6 ;  /* 0x0000000515057223 */ /* 0x000fe40000000006 */
[----:B------:R-:W4:Y:S04]  /*3710*/  LDS.64 R6, [R24+0x1338] ;  /* 0x0013380018067984 */ /* 0x000f280000000a00 */
[----:B------:R-:W3:Y:S01]  /*3720*/  LDG.E.CONSTANT R12, desc[UR6][R28.64] ;  /* 0x000000061c0c7981 */ /* 0x000ee2000c1e9900 */
[----:B--2---:R-:W-:-:S05]  /*3730*/  IADD3 R27, PT, PT, R15, 0x1060, RZ ;  /* 0x000010600f1b7810 */ /* 0x004fca0007ffe0ff */
[----:B------:R-:W-:-:S05]  /*3740*/  IMAD.WIDE.U32 R26, R27, 0x4, R22 ;  /* 0x000000041b1a7825 */ /* 0x000fca00078e0016 */
[----:B------:R0:W2:Y:S01]  /*3750*/  LDG.E.CONSTANT R18, desc[UR6][R26.64] ;  /* 0x000000061a127981 */ /* 0x0000a2000c1e9900 */
[-C--:B-1----:R-:W-:Y:S01]  /*3760*/  FFMA R21, R21, R10.reuse, R4 ;  /* 0x0000000a15157223 */ /* 0x082fe20000000004 */
[C---:B------:R-:W-:Y:S02]  /*3770*/  FFMA R10, R20.reuse, R10, R5 ;  /* 0x0000000a140a7223 */ /* 0x040fe40000000005 */
[----:B------:R-:W1:Y:S01]  /*3780*/  LDS.64 R4, [R24+0x1340] ;  /* 0x0013400018047984 */ /* 0x000e620000000a00 */
[C---:B0-----:R-:W-:Y:S01]  /*3790*/  IADD3 R27, PT, PT, R15.reuse, 0x1080, RZ ;  /* 0x000010800f1b7810 */ /* 0x041fe20007ffe0ff */
[----:B------:R-:W-:Y:S01]  /*37a0*/  FFMA R28, R20, R11, R21 ;  /* 0x0000000b141c7223 */ /* 0x000fe20000000015 */
[----:B------:R-:W-:-:S03]  /*37b0*/  IADD3 R11, PT, PT, R15, 0x10a0, RZ ;  /* 0x000010a00f0b7810 */ /* 0x000fc60007ffe0ff */
[----:B------:R-:W-:-:S04]  /*37c0*/  IMAD.WIDE.U32 R20, R27, 0x4, R22 ;  /* 0x000000041b147825 */ /* 0x000fc800078e0016 */
[----:B----4-:R-:W-:Y:S01]  /*37d0*/  FFMA R6, R17, R6, R10 ;  /* 0x0000000611067223 */ /* 0x010fe2000000000a */
[----:B------:R-:W-:Y:S01]  /*37e0*/  IADD3 R29, PT, PT, R15, 0x10c0, RZ ;  /* 0x000010c00f1d7810 */ /* 0x000fe20007ffe0ff */
[----:B------:R-:W-:Y:S01]  /*37f0*/  IMAD.WIDE.U32 R26, R11, 0x4, R22 ;  /* 0x000000040b1a7825 */ /* 0x000fe200078e0016 */
[----:B------:R-:W4:Y:S03]  /*3800*/  LDG.E.CONSTANT R20, desc[UR6][R20.64] ;  /* 0x0000000614147981 */ /* 0x000f26000c1e9900 */
[-C--:B------:R-:W-:Y:S01]  /*3810*/  FFMA R10, R17, R7.reuse, R28 ;  /* 0x00000007110a7223 */ /* 0x080fe2000000001c */
[----:B------:R-:W-:Y:S01]  /*3820*/  FFMA R11, R19, R7, R6 ;  /* 0x00000007130b7223 */ /* 0x000fe20000000006 */
[----:B------:R-:W-:Y:S01]  /*3830*/  IMAD.WIDE.U32 R28, R29, 0x4, R22 ;  /* 0x000000041d1c7825 */ /* 0x000fe200078e0016 */
[----:B------:R-:W0:Y:S04]  /*3840*/  LDS.64 R6, [R24+0x13b0] ;  /* 0x0013b00018067984 */ /* 0x000e280000000a00 */
[----:B------:R-:W4:Y:S04]  /*3850*/  LDG.E.CONSTANT R26, desc[UR6][R26.64] ;  /* 0x000000061a1a7981 */ /* 0x000f28000c1e9900 */
[----:B------:R1:W4:Y:S02]  /*3860*/  LDG.E.CONSTANT R17, desc[UR6][R28.64] ;  /* 0x000000061c117981 */ /* 0x000324000c1e9900 */
[-C--:B-1----:R-:W-:Y:S01]  /*3870*/  FFMA R19, R19, R4.reuse, R10 ;  /* 0x0000000413137223 */ /* 0x082fe2000000000a */
[----:B------:R-:W-:-:S02]  /*3880*/  FFMA R4, R3, R4, R11 ;  /* 0x0000000403047223 */ /* 0x000fc4000000000b */
[----:B------:R-:W1:Y:S01]  /*3890*/  LDS.64 R10, [R24+0x13b8] ;  /* 0x0013b800180a7984 */ /* 0x000e620000000a00 */
[----:B------:R-:W-:-:S05]  /*38a0*/  IADD3 R15, PT, PT, R15, 0x10e0, RZ ;  /* 0x000010e00f0f7810 */ /* 0x000fca0007ffe0ff */
[----:B------:R-:W-:-:S04]  /*38b0*/  IMAD.WIDE.U32 R28, R15, 0x4, R22 ;  /* 0x000000040f1c7825 */ /* 0x000fc800078e0016 */
[----:B------:R-:W-:Y:S01]  /*38c0*/  FFMA R5, R3, R5, R19 ;  /* 0x0000000503057223 */ /* 0x000fe20000000013 */
[----:B------:R-:W4:Y:S01]  /*38d0*/  LDG.E.CONSTANT R22, desc[UR6][R28.64] ;  /* 0x000000061c167981 */ /* 0x000f22000c1e9900 */
[----:B0-----:R-:W-:-:S03]  /*38e0*/  FFMA R15, R9, R6, R4 ;  /* 0x00000006090f7223 */ /* 0x001fc60000000004 */
[----:B------:R-:W4:Y:S01]  /*38f0*/  LDG.E.CONSTANT R23, desc[UR6][R28.64+0x80] ;  /* 0x000080061c177981 */ /* 0x000f22000c1e9900 */
[----:B------:R-:W-:-:S03]  /*3900*/  FFMA R9, R9, R7, R5 ;  /* 0x0000000709097223 */ /* 0x000fc60000000005 */
[----:B------:R-:W4:Y:S01]  /*3910*/  LDG.E.CONSTANT R3, desc[UR6][R28.64+0x100] ;  /* 0x000100061c037981 */ /* 0x000f22000c1e9900 */
[----:B------:R-:W-:-:S03]  /*3920*/  FFMA R15, R8, R7, R15 ;  /* 0x00000007080f7223 */ /* 0x000fc6000000000f */
[----:B------:R0:W5:Y:S04]  /*3930*/  LDG.E.CONSTANT R4, desc[UR6][R28.64+0x180] ;  /* 0x000180061c047981 */ /* 0x000168000c1e9900 */
[----:B------:R0:W5:Y:S04]  /*3940*/  LDG.E.CONSTANT R5, desc[UR6][R28.64+0x200] ;  /* 0x000200061c057981 */ /* 0x000168000c1e9900 */
[----:B------:R0:W5:Y:S04]  /*3950*/  LDG.E.CONSTANT R6, desc[UR6][R28.64+0x280] ;  /* 0x000280061c067981 */ /* 0x000168000c1e9900 */
[----:B------:R0:W5:Y:S01]  /*3960*/  LDG.E.CONSTANT R7, desc[UR6][R28.64+0x300] ;  /* 0x000300061c077981 */ /* 0x000162000c1e9900 */
[----:B-1----:R-:W-:-:S03]  /*3970*/  FFMA R19, R8, R10, R9 ;  /* 0x0000000a08137223 */ /* 0x002fc60000000009 */
[----:B------:R0:W5:Y:S04]  /*3980*/  LDG.E.CONSTANT R8, desc[UR6][R28.64+0x380] ;  /* 0x000380061c087981 */ /* 0x000168000c1e9900 */
[----:B------:R0:W5:Y:S01]  /*3990*/  LDG.E.CONSTANT R9, desc[UR6][R28.64+0x400] ;  /* 0x000400061c097981 */ /* 0x000162000c1e9900 */
[C---:B------:R-:W-:Y:S01]  /*39a0*/  FFMA R15, R14.reuse, R10, R15 ;  /* 0x0000000a0e0f7223 */ /* 0x040fe2000000000f */
[----:B------:R-:W-:Y:S02]  /*39b0*/  FFMA R19, R14, R11, R19 ;  /* 0x0000000b0e137223 */ /* 0x000fe40000000013 */
[----:B------:R-:W1:Y:S02]  /*39c0*/  LDS.64 R10, [R24+0x1428] ;  /* 0x00142800180a7984 */ /* 0x000e640000000a00 */
[----:B-1----:R-:W-:-:S02]  /*39d0*/  FFMA R21, R13, R10, R15 ;  /* 0x0000000a0d157223 */ /* 0x002fc4000000000f */
[----:B------:R-:W1:Y:S01]  /*39e0*/  LDS.64 R14, [R24+0x1430] ;  /* 0x00143000180e7984 */ /* 0x000e620000000a00 */
[-C--:B------:R-:W-:Y:S01]  /*39f0*/  FFMA R19, R13, R11.reuse, R19 ;  /* 0x0000000b0d137223 */ /* 0x080fe20000000013 */
[C---:B---3--:R-:W-:Y:S02]  /*3a00*/  FFMA R21, R12.reuse, R11, R21 ;  /* 0x0000000b0c157223 */ /* 0x048fe40000000015 */
[----:B------:R-:W4:Y:S01]  /*3a10*/  LDS.64 R10, [R24+0x14a0] ;  /* 0x0014a000180a7984 */ /* 0x000f220000000a00 */
[----:B-1----:R-:W-:-:S03]  /*3a20*/  FFMA R19, R12, R14, R19 ;  /* 0x0000000e0c137223 */ /* 0x002fc60000000013 */
[----:B------:R-:W1:Y:S01]  /*3a30*/  LDS.64 R12, [R24+0x14a8] ;  /* 0x0014a800180c7984 */ /* 0x000e620000000a00 */
[C---:B--2---:R-:W-:Y:S01]  /*3a40*/  FFMA R21, R18.reuse, R14, R21 ;  /* 0x0000000e12157223 */ /* 0x044fe20000000015 */
[----:B------:R-:W-:Y:S02]  /*3a50*/  FFMA R14, R18, R15, R19 ;  /* 0x0000000f120e7223 */ /* 0x000fe40000000013 */
[----:B------:R-:W2:Y:S01]  /*3a60*/  LDS.64 R18, [R24+0x1518] ;  /* 0x0015180018127984 */ /* 0x000ea20000000a00 */
[----:B------:R-:W-:Y:S01]  /*3a70*/  ISETP.GT.U32.AND P0, PT, R16, 0x1bf, PT ;  /* 0x000001bf1000780c */ /* 0x000fe20003f04070 */
[C---:B----4-:R-:W-:Y:S01]  /*3a80*/  FFMA R15, R20.reuse, R10, R21 ;  /* 0x0000000a140f7223 */ /* 0x050fe20000000015 */
[-C--:B------:R-:W-:Y:S02]  /*3a90*/  FFMA R27, R20, R11.reuse, R14 ;  /* 0x0000000b141b7223 */ /* 0x080fe4000000000e */
[----:B------:R-:W3:Y:S01]  /*3aa0*/  LDS.64 R20, [R24+0x1520] ;  /* 0x0015200018147984 */ /* 0x000ee20000000a00 */
[----:B------:R-:W-:-:S03]  /*3ab0*/  FFMA R14, R26, R11, R15 ;  /* 0x0000000b1a0e7223 */ /* 0x000fc6000000000f */
[----:B------:R0:W4:Y:S01]  /*3ac0*/  LDS.64 R10, [R24+0x1590] ;  /* 0x00159000180a7984 */ /* 0x0001220000000a00 */
[-C--:B-1----:R-:W-:Y:S01]  /*3ad0*/  FFMA R26, R26, R12.reuse, R27 ;  /* 0x0000000c1a1a7223 */ /* 0x082fe2000000001b */
[C---:B------:R-:W-:Y:S02]  /*3ae0*/  FFMA R27, R17.reuse, R12, R14 ;  /* 0x0000000c111b7223 */ /* 0x040fe4000000000e */
[----:B------:R0:W1:Y:S01]  /*3af0*/  LDS.64 R14, [R24+0x1608] ;  /* 0x00160800180e7984 */ /* 0x0000620000000a00 */
[----:B------:R-:W-:-:S03]  /*3b00*/  FFMA R26, R17, R13, R26 ;  /* 0x0000000d111a7223 */ /* 0x000fc6000000001a */
[----:B------:R0:W0:Y:S04]  /*3b10*/  LDS.64 R12, [R24+0x1598] ;  /* 0x00159800180c7984 */ /* 0x0000280000000a00 */
[----:B------:R0:W0:Y:S01]  /*3b20*/  LDS.64 R16, [R24+0x1610] ;  /* 0x0016100018107984 */ /* 0x0000220000000a00 */
[C---:B--2---:R-:W-:Y:S01]  /*3b30*/  FFMA R18, R22.reuse, R18, R27 ;  /* 0x0000001216127223 */ /* 0x044fe2000000001b */
[----:B------:R-:W-:-:S03]  /*3b40*/  FFMA R27, R22, R19, R26 ;  /* 0x00000013161b7223 */ /* 0x000fc6000000001a */
[C---:B------:R-:W-:Y:S01]  /*3b50*/  FFMA R18, R23.reuse, R19, R18 ;  /* 0x0000001317127223 */ /* 0x040fe20000000012 */
[----:B---3--:R-:W-:-:S03]  /*3b60*/  FFMA R22, R23, R20, R27 ;  /* 0x0000001417167223 */ /* 0x008fc6000000001b */
[----:B------:R-:W-:Y:S01]  /*3b70*/  FFMA R23, R3, R20, R18 ;  /* 0x0000001403177223 */ /* 0x000fe20000000012 */
[----:B----4-:R-:W-:Y:S06]  /*3b80*/  @P0 EXIT ;  /* 0x000000000000094d */ /* 0x010fec0003800000 */
[----:B------:R-:W2:Y:S01]  /*3b90*/  LDC.64 R18, c[0x0][0x390] ;  /* 0x0000e400ff127b82 */ /* 0x000ea20000000a00 */
[----:B------:R-:W-:Y:S01]  /*3ba0*/  FFMA R22, R3, R21, R22 ;  /* 0x0000001503167223 */ /* 0x000fe20000000016 */
[----:B-----5:R-:W-:Y:S01]  /*3bb0*/  FFMA R10, R4, R10, R23 ;  /* 0x0000000a040a7223 */ /* 0x020fe20000000017 */
[----:B------:R-:W-:Y:S02]  /*3bc0*/  IMAD R25, R2, 0x1c, R25 ;  /* 0x0000001c02197824 */ /* 0x000fe400078e0219 */
[-C--:B------:R-:W-:Y:S01]  /*3bd0*/  FFMA R3, R4, R11.reuse, R22 ;  /* 0x0000000b04037223 */ /* 0x080fe20000000016 */
[----:B------:R-:W-:-:S03]  /*3be0*/  FFMA R11, R5, R11, R10 ;  /* 0x0000000b050b7223 */ /* 0x000fc6000000000a */
[-C--:B0-----:R-:W-:Y:S01]  /*3bf0*/  FFMA R4, R5, R12.reuse, R3 ;  /* 0x0000000c05047223 */ /* 0x081fe20000000003 */
[C---:B------:R-:W-:Y:S01]  /*3c00*/  FFMA R12, R6.reuse, R12, R11 ;  /* 0x0000000c060c7223 */ /* 0x040fe2000000000b */
[----:B------:R-:W-:Y:S02]  /*3c10*/  IMAD R5, R25, 0xe, R0 ;  /* 0x0000000e19057824 */ /* 0x000fe400078e0200 */
[----:B------:R-:W-:Y:S01]  /*3c20*/  FFMA R4, R6, R13, R4 ;  /* 0x0000000d06047223 */ /* 0x000fe20000000004 */
[----:B-1----:R-:W-:Y:S02]  /*3c30*/  FFMA R3, R7, R14, R12 ;  /* 0x0000000e07037223 */ /* 0x002fe4000000000c */
[----:B------:R-:W-:Y:S01]  /*3c40*/  SHF.L.U32 R5, R5, 0x1, RZ ;  /* 0x0000000105057819 */ /* 0x000fe200000006ff */
[-C--:B------:R-:W-:Y:S01]  /*3c50*/  FFMA R7, R7, R15.reuse, R4 ;  /* 0x0000000f07077223 */ /* 0x080fe20000000004 */
[----:B------:R-:W-:-:S03]  /*3c60*/  FFMA R0, R8, R15, R3 ;  /* 0x0000000f08007223 */ /* 0x000fc60000000003 */
[-C--:B------:R-:W-:Y:S01]  /*3c70*/  FFMA R8, R8, R16.reuse, R7 ;  /* 0x0000001008087223 */ /* 0x080fe20000000007 */
[----:B------:R-:W-:Y:S01]  /*3c80*/  FFMA R3, R9, R16, R0 ;  /* 0x0000001009037223 */ /* 0x000fe20000000000 */
[----:B--2---:R-:W-:-:S04]  /*3c90*/  IMAD.WIDE.U32 R18, R5, 0x4, R18 ;  /* 0x0000000405127825 */ /* 0x004fc800078e0012 */
[----:B------:R-:W-:Y:S01]  /*3ca0*/  FFMA R17, R9, R17, R8 ;  /* 0x0000001109117223 */ /* 0x000fe20000000008 */
[----:B------:R-:W-:Y:S04]  /*3cb0*/  REDG.E.ADD.F32.FTZ.RN.STRONG.GPU desc[UR6][R18.64], R3 ;  /* 0x00000003120079a6 */ /* 0x000fe8000c12f306 */
[----:B------:R-:W-:Y:S01]  /*3cc0*/  REDG.E.ADD.F32.FTZ.RN.STRONG.GPU desc[UR6][R18.64+0x4], R17 ;  /* 0x00000411120079a6 */ /* 0x000fe2000c12f306 */
[----:B------:R-:W-:Y:S05]  /*3cd0*/  EXIT ;  /* 0x000000000000794d */ /* 0x000fea0003800000 */
.L_x_23:
[----:B------:R-:W-:-:S00]  /*3ce0*/  BRA `(.L_x_23) ;  /* 0xfffffffc00fc7947 */ /* 0x000fc0000383ffff */
[----:B------:R-:W-:-:S00]  /*3cf0*/  NOP ;  /* 0x0000000000007918 */ /* 0x000fc00000000000 */
        /* <DEDUP_REMOVED lines=8> */
.L_x_26:


//--------------------- .text.default_function_kernel0 --------------------------
	.section	.text.default_function_kernel0,"ax",@progbits
	.align	128
        .global         default_function_kernel0
        .type           default_function_kernel0,@function
        .size           default_function_kernel0,(.L_x_27 - default_function_kernel0)
        .other          default_function_kernel0,@"STO_CUDA_ENTRY STV_DEFAULT"
default_function_kernel0:
.text.default_function_kernel0:
[----:B------:R-:W-:Y:S01]  /*0000*/  LDC R1, c[0x0][0x37c] ;  /* 0x0000df00ff017b82 */ /* 0x000fe20000000800 */
[----:B------:R-:W0:Y:S07]  /*0010*/  S2R R2, SR_TID.Z ;  /* 0x0000000000027919 */ /* 0x000e2e0000002300 */
[----:B------:R-:W1:Y:S01]  /*0020*/  S2UR UR5, SR_CgaCtaId ;  /* 0x00000000000579c3 */ /* 0x000e620000008800 */
[----:B------:R-:W-:Y:S01]  /*0030*/  UMOV UR4, 0x400 ;  /* 0x0000040000047882 */ /* 0x000fe20000000000 */
[----:B------:R-:W-:Y:S01]  /*0040*/  HFMA2 R18, -RZ, RZ, 0, 0 ;  /* 0x00000000ff127431 */ /* 0x000fe200000001ff */
[----:B------:R-:W0:Y:S01]  /*0050*/  S2R R16, SR_CTAID.Z ;  /* 0x0000000000107919 */ /* 0x000e220000002700 */
[----:B------:R-:W-:Y:S01]  /*0060*/  CS2R R20, SRZ ;  /* 0x0000000000147805 */ /* 0x000fe2000001ff00 */
[----:B------:R-:W2:Y:S01]  /*0070*/  LDCU.64 UR8, c[0x0][0x358] ;  /* 0x00006b00ff0877ac */ /* 0x000ea20008000a00 */
[----:B------:R-:W3:Y:S01]  /*0080*/  S2R R3, SR_TID.Y ;  /* 0x0000000000037919 */ /* 0x000ee20000002200 */
[----:B------:R-:W4:Y:S01]  /*0090*/  LDCU.64 UR10, c[0x0][0x380] ;  /* 0x00007000ff0a77ac */ /* 0x000f220008000a00 */
[----:B------:R-:W5:Y:S01]  /*00a0*/  S2R R4, SR_TID.X ;  /* 0x0000000000047919 */ /* 0x000f620000002100 */
[----:B------:R-:W2:Y:S01]  /*00b0*/  S2R R17, SR_CTAID.Y ;  /* 0x0000000000117919 */ /* 0x000ea20000002600 */
[----:B------:R-:W4:Y:S01]  /*00c0*/  S2R R0, SR_CTAID.X ;  /* 0x0000000000007919 */ /* 0x000f220000002500 */
[----:B-1----:R-:W-:-:S02]  /*00d0*/  ULEA UR6, UR5, UR4, 0x18 ;  /* 0x0000000405067291 */ /* 0x002fc4000f8ec0ff */
[----:B------:R-:W-:-:S04]  /*00e0*/  UIADD3 UR4, UPT, UPT, UR4, 0x600, URZ ;  /* 0x0000060004047890 */ /* 0x000fc8000fffe0ff */
[----:B------:R-:W-:Y:S01]  /*00f0*/  ULEA UR4, UR5, UR4, 0x18 ;  /* 0x0000000405047291 */ /* 0x000fe2000f8ec0ff */
[----:B0-----:R-:W-:Y:S02]  /*0100*/  LEA R6, R16, R2, 0x3 ;  /* 0x0000000210067211 */ /* 0x001fe400078e18ff */
[----:B---3--:R-:W-:Y:S01]  /*0110*/  LEA R7, R2, R3, 0x1 ;  /* 0x0000000302077211 */ /* 0x008fe200078e08ff */
[----:B------:R-:W-:-:S03]  /*0120*/  IMAD R5, R3, 0x48, RZ ;  /* 0x0000004803057824 */ /* 0x000fc600078e02ff */
[-C--:B-----5:R-:W-:Y:S01]  /*0130*/  LEA R7, R7, R4.reuse, 0x1 ;  /* 0x0000000407077211 */ /* 0x0a0fe200078e08ff */
[--C-:B------:R-:W-:Y:S01]  /*0140*/  IMAD R23, R6, 0x240, R5.reuse ;  /* 0x0000024006177824 */ /* 0x100fe200078e0205 */
[----:B------:R-:W-:Y:S01]  /*0150*/  SHF.L.U32 R19, R4, 0x1, RZ ;  /* 0x0000000104137819 */ /* 0x000fe200000006ff */
[----:B------:R-:W-:Y:S01]  /*0160*/  IMAD R5, R2, 0x90, R5 ;  /* 0x0000009002057824 */ /* 0x000fe200078e0205 */
[----:B--2---:R-:W-:Y:S01]  /*0170*/  LOP3.LUT P0, RZ, R17, RZ, R4, 0xfa, !PT ;  /* 0x000000ff11ff7212 */ /* 0x004fe2000780fa04 */
[----:B------:R-:W-:Y:S01]  /*0180*/  IMAD R24, R7, 0xc, RZ ;  /* 0x0000000c07187824 */ /* 0x000fe200078e02ff */
[----:B------:R-:W-:Y:S01]  /*0190*/  IADD3 R25, PT, PT, R17, R4, RZ ;  /* 0x0000000411197210 */ /* 0x000fe20007ffe0ff */
[----:B------:R-:W-:Y:S01]  /*01a0*/  IMAD R5, R4, 0x24, R5 ;  /* 0x0000002404057824 */ /* 0x000fe200078e0205 */
[----:B----4-:R-:W-:Y:S01]  /*01b0*/  ISETP.NE.AND P1, PT, R0, RZ, PT ;  /* 0x000000ff0000720c */ /* 0x010fe20003f25270 */
[----:B------:R-:W-:Y:S01]  /*01c0*/  IMAD R23, R4, 0x24, R23 ;  /* 0x0000002404177824 */ /* 0x000fe200078e0217 */
[----:B------:R-:W-:-:S02]  /*01d0*/  ISETP.NE.AND P3, PT, R0, RZ, P0 ;  /* 0x000000ff0000720c */ /* 0x000fc40000765270 */
[C---:B------:R-:W-:Y:S02]  /*01e0*/  ISETP.LT.U32.AND P2, PT, R0.reuse, 0x6, PT ;  /* 0x000000060000780c */ /* 0x040fe40003f41070 */
[----:B------:R-:W-:Y:S02]  /*01f0*/  ISETP.LT.U32.AND P0, PT, R0, 0x6, P0 ;  /* 0x000000060000780c */ /* 0x000fe40000701070 */
[----:B------:R-:W-:Y:S02]  /*0200*/  ISETP.LT.U32.AND P1, PT, R25, 0xe, P1 ;  /* 0x0000000e1900780c */ /* 0x000fe40000f21070 */
[----:B------:R-:W-:Y:S02]  /*0210*/  LEA R24, R24, UR6, 0x2 ;  /* 0x0000000618187c11 */ /* 0x000fe4000f8e10ff */
[----:B------:R-:W-:-:S09]  /*0220*/  LEA R22, R5, UR4, 0x2 ;  /* 0x0000000405167c11 */ /* 0x000fd2000f8e10ff */
.L_x_24:
[----:B------:R-:W0:Y:S01]  /*0230*/  S2R R4, SR_TID.X ;  /* 0x0000000000047919 */ /* 0x000e220000002100 */
[----:B------:R-:W1:Y:S01]  /*0240*/  LDC.64 R12, c[0x0][0x380] ;  /* 0x0000e000ff0c7b82 */ /* 0x000e620000000a00 */
[----:B------:R-:W-:Y:S01]  /*0250*/  LEA R5, R2, R3, 0x1 ;  /* 0x0000000302057211 */ /* 0x000fe200078e08ff */
[----:B------:R-:W-:Y:S01]  /*0260*/  IMAD R14, R25, 0x38, RZ ;  /* 0x00000038190e7824 */ /* 0x000fe200078e02ff */
[----:B------:R-:W-:Y:S01]  /*0270*/  CS2R R28, SRZ ;  /* 0x00000000001c7805 */ /* 0x000fe2000001ff00 */
[----:B------:R-:W-:Y:S02]  /*0280*/  IMAD R10, R18, 0x3100, RZ ;  /* 0x00003100120a7824 */ /* 0x000fe400078e02ff */
[----:B------:R-:W-:-:S05]  /*0290*/  IMAD R5, R5, 0xc4, R0 ;  /* 0x000000c405057824 */ /* 0x000fca00078e0200 */
[----:B------:R-:W-:-:S04]  /*02a0*/  SHF.L.U32 R5, R5, 0x2, RZ ;  /* 0x0000000205057819 */ /* 0x000fc800000006ff */
[----:B------:R-:W-:-:S04]  /*02b0*/  IADD3 R9, PT, PT, R5, -0x1d, R14 ;  /* 0xffffffe305097810 */ /* 0x000fc80007ffe00e */
[----:B------:R-:W-:Y:S02]  /*02c0*/  IADD3 R9, PT, PT, R9, R10, RZ ;  /* 0x0000000a09097210 */ /* 0x000fe40007ffe0ff */
[----:B------:R-:W-:Y:S02]  /*02d0*/  CS2R R6, SRZ ;  /* 0x0000000000067805 */ /* 0x000fe4000001ff00 */
[----:B------:R-:W-:Y:S01]  /*02e0*/  MOV R15, RZ ;  /* 0x000000ff000f7202 */ /* 0x000fe20000000f00 */
[----:B-1----:R-:W-:Y:S01]  /*02f0*/  IMAD.WIDE R26, R9, 0x4, R12 ;  /* 0x00000004091a7825 */ /* 0x002fe200078e020c */
[----:B0-----:R-:W-:-:S04]  /*0300*/  LOP3.LUT R4, R17, RZ, R4, 0xfa, !PT ;  /* 0x000000ff11047212 */ /* 0x001fc800078efa04 */
[----:B------:R-:W2:Y:S01]  /*0310*/  @P3 LDG.E.CONSTANT R6, desc[UR8][R26.64] ;  /* 0x000000081a063981 */ /* 0x000ea2000c1e9900 */
[----:B------:R-:W-:Y:S01]  /*0320*/  BAR.SYNC.DEFER_BLOCKING 0x0 ;  /* 0x0000000000007b1d */ /* 0x000fe20000010000 */
[----:B------:R-:W-:Y:S02]  /*0330*/  ISETP.NE.AND P4, PT, R4, RZ, PT ;  /* 0x000000ff0400720c */ /* 0x000fe40003f85270 */
[----:B------:R-:W-:Y:S02]  /*0340*/  IADD3 R14, P5, PT, R14, R5, RZ ;  /* 0x000000050e0e7210 */ /* 0x000fe40007fbe0ff */
[----:B------:R-:W-:-:S09]  /*0350*/  @P1 IADD3 R5, PT, PT, R9, 0x1c, RZ ;  /* 0x0000001c09051810 */ /* 0x000fd20007ffe0ff */
[----:B------:R-:W3:Y:S04]  /*0360*/  @P4 LDG.E.CONSTANT R28, desc[UR8][R26.64+0x4] ;  /* 0x000004081a1c4981 */ /* 0x000ee8000c1e9900 */
[----:B------:R-:W4:Y:S01]  /*0370*/  @P4 LDG.E.CONSTANT R29, desc[UR8][R26.64+0x8] ;  /* 0x000008081a1d4981 */ /* 0x000f22000c1e9900 */
[----:B------:R-:W-:-:S03]  /*0380*/  MOV R8, RZ ;  /* 0x000000ff00087202 */ /* 0x000fc60000000f00 */
[----:B------:R-:W5:Y:S04]  /*0390*/  @P4 LDG.E.CONSTANT R15, desc[UR8][R26.64+0xc] ;  /* 0x00000c081a0f4981 */ /* 0x000f68000c1e9900 */
[----:B------:R-:W3:Y:S01]  /*03a0*/  @P4 LDG.E.CONSTANT R7, desc[UR8][R26.64+0x10] ;  /* 0x000010081a074981 */ /* 0x000ee2000c1e9900 */
[----:B------:R-:W-:Y:S01]  /*03b0*/  ISETP.GT.U32.AND P4, PT, R25, 0xd, PT ;  /* 0x0000000d1900780c */ /* 0x000fe20003f84070 */
[----:B------:R-:W-:Y:S01]  /*03c0*/  @P1 IMAD.WIDE.U32 R4, R5, 0x4, R12 ;  /* 0x0000000405041825 */ /* 0x000fe200078e000c */
[----:B------:R-:W-:Y:S01]  /*03d0*/  MOV R11, RZ ;  /* 0x000000ff000b7202 */ /* 0x000fe20000000f00 */
[----:B------:R0:W5:Y:S01]  /*03e0*/  @P0 LDG.E.CONSTANT R8, desc[UR8][R26.64+0x14] ;  /* 0x000014081a080981 */ /* 0x000162000c1e9900 */
[----:B------:R-:W-:Y:S02]  /*03f0*/  IADD3 R14, P6, PT, R10, R14, RZ ;  /* 0x0000000e0a0e7210 */ /* 0x000fe40007fde0ff */
[----:B------:R-:W-:-:S02]  /*0400*/  IADD3.X R10, PT, PT, RZ, RZ, RZ, P5, !PT ;  /* 0x000000ffff0a7210 */ /* 0x000fc40002ffe4ff */
[----:B------:R1:W5:Y:S05]  /*0410*/  @P1 LDG.E.CONSTANT R11, desc[UR8][R4.64] ;  /* 0x00000008040b1981 */ /* 0x00036a000c1e9900 */
[----:B------:R-:W-:Y:S02]  /*0420*/  @!P4 IADD3 R9, PT, PT, R9, 0x1d, RZ ;  /* 0x0000001d0909c810 */ /* 0x000fe40007ffe0ff */
[----:B0-----:R-:W-:Y:S02]  /*0430*/  IADD3.X R27, PT, PT, RZ, R10, RZ, P6, !PT ;  /* 0x0000000aff1b7210 */ /* 0x001fe400037fe4ff */
[----:B-1----:R-:W-:Y:S01]  /*0440*/  LEA R4, P5, R14, UR10, 0x2 ;  /* 0x0000000a0e047c11 */ /* 0x002fe2000f8a10ff */
[----:B------:R-:W-:Y:S01]  /*0450*/  @!P4 IMAD.WIDE.U32 R12, R9, 0x4, R12 ;  /* 0x00000004090cc825 */ /* 0x000fe200078e000c */
[----:B------:R-:W-:-:S02]  /*0460*/  MOV R10, RZ ;  /* 0x000000ff000a7202 */ /* 0x000fc40000000f00 */
[----:B------:R-:W-:Y:S02]  /*0470*/  MOV R9, RZ ;  /* 0x000000ff00097202 */ /* 0x000fe40000000f00 */
[----:B------:R-:W-:Y:S02]  /*0480*/  LEA.HI.X R5, R14, UR11, R27, 0x2, P5 ;  /* 0x0000000b0e057c11 */ /* 0x000fe4000a8f141b */
[----:B------:R0:W5:Y:S01]  /*0490*/  @!P4 LDG.E.CONSTANT R10, desc[UR8][R12.64] ;  /* 0x000000080c0ac981 */ /* 0x000162000c1e9900 */
[----:B------:R-:W1:Y:S03]  /*04a0*/  LDC.64 R26, c[0x0][0x388] ;  /* 0x0000e200ff1a7b82 */ /* 0x000e660000000a00 */
[----:B------:R-:W5:Y:S01]  /*04b0*/  @!P4 LDG.E.CONSTANT R9, desc[UR8][R4.64+0x4] ;  /* 0x000004080409c981 */ /* 0x000f62000c1e9900 */
[----:B------:R-:W-:Y:S02]  /*04c0*/  PLOP3.LUT P5, PT, PT, PT, PT, 0x8, 0x80 ;  /* 0x000000000080781c */ /* 0x000fe40003fae170 */
[----:B------:R-:W-:-:S02]  /*04d0*/  @!P4 PLOP3.LUT P5, PT, P2, PT, PT, 0x80, 0x8 ;  /* 0x000000000008c81c */ /* 0x000fc400017af070 */
[----:B------:R-:W-:Y:S02]  /*04e0*/  MOV R14, RZ ;  /* 0x000000ff000e7202 */ /* 0x000fe40000000f00 */
[----:B0-----:R-:W-:-:S06]  /*04f0*/  CS2R R12, SRZ ;  /* 0x00000000000c7805 */ /* 0x001fcc000001ff00 */
[----:B------:R-:W5:Y:S04]  /*0500*/  @!P4 LDG.E.CONSTANT R12, desc[UR8][R4.64+0x8] ;  /* 0x00000808040cc981 */ /* 0x000f68000c1e9900 */
[----:B------:R-:W5:Y:S04]  /*0510*/  @!P4 LDG.E.CONSTANT R13, desc[UR8][R4.64+0xc] ;  /* 0x00000c08040dc981 */ /* 0x000f68000c1e9900 */
[----:B------:R-:W5:Y:S04]  /*0520*/  @P5 LDG.E.CONSTANT R14, desc[UR8][R4.64+0x10] ;  /* 0x00001008040e5981 */ /* 0x000f68000c1e9900 */
[----:B--2---:R-:W-:Y:S04]  /*0530*/  STS [R24], R6 ;  /* 0x0000000618007388 */ /* 0x004fe80000000800 */
[----:B----4-:R0:W-:Y:S02]  /*0540*/  STS [R24+0x8], R29 ;  /* 0x0000081d18007388 */ /* 0x0101e40000000800 */
[----:B0-----:R-:W-:-:S04]  /*0550*/  IMAD R29, R18, 0x90, R23 ;  /* 0x00000090121d7824 */ /* 0x001fc800078e0217 */
[----:B-1----:R-:W-:Y:S01]  /*0560*/  IMAD.WIDE.U32 R26, R29, 0x4, R26 ;  /* 0x000000041d1a7825 */ /* 0x002fe200078e001a */
[----:B---3--:R0:W-:Y:S04]  /*0570*/  STS [R24+0x10], R7 ;  /* 0x0000100718007388 */ /* 0x0081e80000000800 */
[----:B-----5:R1:W-:Y:S04]  /*0580*/  STS [R24+0x14], R8 ;  /* 0x0000140818007388 */ /* 0x0203e80000000800 */
[----:B------:R-:W-:Y:S04]  /*0590*/  STS [R24+0x18], R11 ;  /* 0x0000180b18007388 */ /* 0x000fe80000000800 */
[----:B------:R-:W2:Y:S04]  /*05a0*/  LDG.E.CONSTANT R4, desc[UR8][R26.64] ;  /* 0x000000081a047981 */ /* 0x000ea8000c1e9900 */
[----:B------:R-:W2:Y:S04]  /*05b0*/  LDG.E.CONSTANT R5, desc[UR8][R26.64+0x4] ;  /* 0x000004081a057981 */ /* 0x000ea8000c1e9900 */
[----:B------:R-:W-:Y:S04]  /*05c0*/  STS [R24+0x1c], R10 ;  /* 0x00001c0a18007388 */ /* 0x000fe80000000800 */
[----:B------:R3:W-:Y:S04]  /*05d0*/  STS [R24+0x20], R9 ;  /* 0x0000200918007388 */ /* 0x0007e80000000800 */
[----:B------:R-:W2:Y:S04]  /*05e0*/  LDG.E.CONSTANT R6, desc[UR8][R26.64+0x8] ;  /* 0x000008081a067981 */ /* 0x000ea8000c1e9900 */
[----:B0-----:R-:W2:Y:S04]  /*05f0*/  LDG.E.CONSTANT R7, desc[UR8][R26.64+0xc] ;  /* 0x00000c081a077981 */ /* 0x001ea8000c1e9900 */
[----:B-1----:R-:W4:Y:S04]  /*0600*/  LDG.E.CONSTANT R8, desc[UR8][R26.64+0x10] ;  /* 0x000010081a087981 */ /* 0x002f28000c1e9900 */
[----:B---3--:R-:W4:Y:S04]  /*0610*/  LDG.E.CONSTANT R9, desc[UR8][R26.64+0x14] ;  /* 0x000014081a097981 */ /* 0x008f28000c1e9900 */
[----:B------:R-:W4:Y:S04]  /*0620*/  LDG.E.CONSTANT R10, desc[UR8][R26.64+0x18] ;  /* 0x000018081a0a7981 */ /* 0x000f28000c1e9900 */
[----:B------:R-:W4:Y:S04]  /*0630*/  LDG.E.CONSTANT R11, desc[UR8][R26.64+0x1c] ;  /* 0x00001c081a0b7981 */ /* 0x000f28000c1e9900 */
[----:B------:R-:W-:Y:S04]  /*0640*/  STS [R24+0x4], R28 ;  /* 0x0000041c18007388 */ /* 0x000fe80000000800 */
[----:B------:R-:W-:Y:S04]  /*0650*/  STS [R24+0xc], R15 ;  /* 0x00000c0f18007388 */ /* 0x000fe80000000800 */
[----:B------:R0:W-:Y:S04]  /*0660*/  STS [R24+0x24], R12 ;  /* 0x0000240c18007388 */ /* 0x0001e80000000800 */
[----:B------:R1:W-:Y:S04]  /*0670*/  STS [R24+0x28], R13 ;  /* 0x0000280d18007388 */ /* 0x0003e80000000800 */
[----:B------:R3:W-:Y:S04]  /*0680*/  STS [R24+0x2c], R14 ;  /* 0x00002c0e18007388 */ /* 0x0007e80000000800 */
[----:B0-----:R-:W5:Y:S04]  /*0690*/  LDG.E.CONSTANT R12, desc[UR8][R26.64+0x80] ;  /* 0x000080081a0c7981 */ /* 0x001f68000c1e9900 */
[----:B-1----:R-:W5:Y:S04]  /*06a0*/  LDG.E.CONSTANT R13, desc[UR8][R26.64+0x84] ;  /* 0x000084081a0d7981 */ /* 0x002f68000c1e9900 */
[----:B---3--:R-:W5:Y:S04]  /*06b0*/  LDG.E.CONSTANT R14, desc[UR8][R26.64+0x88] ;  /* 0x000088081a0e7981 */ /* 0x008f68000c1e9900 */
[----:B------:R-:W5:Y:S04]  /*06c0*/  LDG.E.CONSTANT R15, desc[UR8][R26.64+0x8c] ;  /* 0x00008c081a0f7981 */ /* 0x000f68000c1e9900 */
[----:B--2---:R0:W-:Y:S04]  /*06d0*/  STS.128 [R22], R4 ;  /* 0x0000000416007388 */ /* 0x0041e80000000c00 */
[----:B----4-:R1:W-:Y:S04]  /*06e0*/  STS.128 [R22+0x10], R8 ;  /* 0x0000100816007388 */ /* 0x0103e80000000c00 */
[----:B0-----:R-:W2:Y:S04]  /*06f0*/  LDG.E.CONSTANT R4, desc[UR8][R26.64+0x20] ;  /* 0x000020081a047981 */ /* 0x001ea8000c1e9900 */
[----:B------:R-:W2:Y:S04]  /*0700*/  LDG.E.CONSTANT R5, desc[UR8][R26.64+0x24] ;  /* 0x000024081a057981 */ /* 0x000ea8000c1e9900 */
[----:B------:R-:W2:Y:S04]  /*0710*/  LDG.E.CONSTANT R6, desc[UR8][R26.64+0x28] ;  /* 0x000028081a067981 */ /* 0x000ea8000c1e9900 */
[----:B------:R-:W2:Y:S04]  /*0720*/  LDG.E.CONSTANT R7, desc[UR8][R26.64+0x2c] ;  /* 0x00002c081a077981 */ /* 0x000ea8000c1e9900 */
[----:B-1----:R-:W3:Y:S04]  /*0730*/  LDG.E.CONSTANT R8, desc[UR8][R26.64+0x30] ;  /* 0x000030081a087981 */ /* 0x002ee8000c1e9900 */
[----:B------:R-:W3:Y:S04]  /*0740*/  LDG.E.CONSTANT R9, desc[UR8][R26.64+0x34] ;  /* 0x000034081a097981 */ /* 0x000ee8000c1e9900 */
[----:B------:R-:W3:Y:S04]  /*0750*/  LDG.E.CONSTANT R10, desc[UR8][R26.64+0x38] ;  /* 0x000038081a0a7981 */ /* 0x000ee8000c1e9900 */
[----:B------:R-:W3:Y:S04]  /*0760*/  LDG.E.CONSTANT R11, desc[UR8][R26.64+0x3c] ;  /* 0x00003c081a0b7981 */ /* 0x000ee8000c1e9900 */
[----:B--2---:R0:W-:Y:S04]  /*0770*/  STS.128 [R22+0x20], R4 ;  /* 0x0000200416007388 */ /* 0x0041e80000000c00 */
[----:B---3--:R1:W-:Y:S04]  /*0780*/  STS.128 [R22+0x30], R8 ;  /* 0x0000300816007388 */ /* 0x0083e80000000c00 */
        /* <DEDUP_REMOVED lines=17> */
[----:B------:R-:W3:Y:S01]  /*08a0*/  LDG.E.CONSTANT R11, desc[UR8][R26.64+0x7c] ;  /* 0x00007c081a0b7981 */ /* 0x000ee2000c1e9900 */
[----:B------:R-:W0:Y:S03]  /*08b0*/  S2R R29, SR_CgaCtaId ;  /* 0x00000000001d7919 */ /* 0x000e260000008800 */
[----:B-----5:R-:W-:Y:S01]  /*08c0*/  STS.128 [R22+0x80], R12 ;  /* 0x0000800c16007388 */ /* 0x020fe20000000c00 */
[----:B------:R-:W-:-:S03]  /*08d0*/  MOV R28, 0x400 ;  /* 0x00000400001c7802 */ /* 0x000fc60000000f00 */
[----:B--2---:R1:W-:Y:S04]  /*08e0*/  STS.128 [R22+0x60], R4 ;  /* 0x0000600416007388 */ /* 0x0043e80000000c00 */
[----:B---3--:R-:W-:Y:S01]  /*08f0*/  STS.128 [R22+0x70], R8 ;  /* 0x0000700816007388 */ /* 0x008fe20000000c00 */
[----:B-1----:R-:W-:Y:S02]  /*0900*/  IADD3 R4, PT, PT, R28, 0x600, RZ ;  /* 0x000006001c047810 */ /* 0x002fe40007ffe0ff */
[----:B0-----:R-:W-:Y:S01]  /*0910*/  LEA R5, R29, R28, 0x18 ;  /* 0x0000001c1d057211 */ /* 0x001fe200078ec0ff */
[----:B------:R-:W-:Y:S01]  /*0920*/  IMAD R28, R3, 0x6, R19 ;  /* 0x00000006031c7824 */ /* 0x000fe200078e0213 */
[----:B------:R-:W-:-:S04]  /*0930*/  LEA R29, R29, R4, 0x18 ;  /* 0x000000041d1d7211 */ /* 0x000fc800078ec0ff */
[----:B------:R-:W-:Y:S01]  /*0940*/  LEA R26, R28, R5, 0x2 ;  /* 0x000000051c1a7211 */ /* 0x000fe200078e10ff */
[----:B------:R-:W-:Y:S01]  /*0950*/  BAR.SYNC.DEFER_BLOCKING 0x0 ;  /* 0x0000000000007b1d */ /* 0x000fe20000010000 */
[----:B------:R-:W-:-:S05]  /*0960*/  IMAD R27, R2, 0x240, R29 ;  /* 0x00000240021b7824 */ /* 0x000fca00078e021d */
[----:B------:R-:W-:Y:S04]  /*0970*/  LDS.64 R4, [R26] ;  /* 0x000000001a047984 */ /* 0x000fe80000000a00 */
[----:B------:R-:W0:Y:S04]  /*0980*/  LDS.128 R8, [R27] ;  /* 0x000000001b087984 */ /* 0x000e280000000c00 */
[----:B------:R-:W1:Y:S04]  /*0990*/  LDS.64 R14, [R26+0x8] ;  /* 0x000008001a0e7984 */ /* 0x000e680000000a00 */
[----:B------:R-:W2:Y:S01]  /*09a0*/  LDS.64 R12, [R26+0x18] ;  /* 0x000018001a0c7984 */ /* 0x000ea20000000a00 */
[----:B0-----:R-:W-:Y:S01]  /*09b0*/  FFMA R4, R4, R8, R20 ;  /* 0x0000000804047223 */ /* 0x001fe20000000014 */
[----:B------:R-:W-:-:S03]  /*09c0*/  FFMA R21, R8, R5, R21 ;  /* 0x0000000508157223 */ /* 0x000fc60000000015 */
[-C--:B------:R-:W-:Y:S01]  /*09d0*/  FFMA R5, R5, R9.reuse, R4 ;  /* 0x0000000905057223 */ /* 0x080fe20000000004 */
[C---:B-1----:R-:W-:Y:S02]  /*09e0*/  FFMA R20, R14.reuse, R9, R21 ;  /* 0x000000090e147223 */ /* 0x042fe40000000015 */
[----:B------:R-:W-:Y:S01]  /*09f0*/  LDS.64 R8, [R26+0x20] ;  /* 0x000020001a087984 */ /* 0x000fe20000000a00 */
[----:B------:R-:W-:-:S03]  /*0a00*/  FFMA R21, R14, R10, R5 ;  /* 0x0000000a0e157223 */ /* 0x000fc60000000005 */
[----:B------:R-:W0:Y:S01]  /*0a10*/  LDS.128 R4, [R27+0x10] ;  /* 0x000010001b047984 */ /* 0x000e220000000c00 */
[----:B------:R-:W-:-:S03]  /*0a20*/  FFMA R20, R15, R10, R20 ;  /* 0x0000000a0f147223 */ /* 0x000fc60000000014 */
[----:B------:R-:W1:Y:S01]  /*0a30*/  LDS.64 R14, [R26+0x30] ;  /* 0x000030001a0e7984 */ /* 0x000e620000000a00 */
[-C--:B--2---:R-:W-:Y:S01]  /*0a40*/  FFMA R21, R12, R11.reuse, R21 ;  /* 0x0000000b0c157223 */ /* 0x084fe20000000015 */
[----:B------:R-:W-:-:S03]  /*0a50*/  FFMA R11, R13, R11, R20 ;  /* 0x0000000b0d0b7223 */ /* 0x000fc60000000014 */
[----:B0-----:R-:W-:Y:S01]  /*0a60*/  FFMA R10, R4, R13, R21 ;  /* 0x0000000d040a7223 */ /* 0x001fe20000000015 */
[C---:B------:R-:W-:Y:S01]  /*0a70*/  FFMA R4, R8.reuse, R4, R11 ;  /* 0x0000000408047223 */ /* 0x040fe2000000000b */
[----:B------:R-:W0:Y:S02]  /*0a80*/  LDS.64 R20, [R26+0x38] ;  /* 0x000038001a147984 */ /* 0x000e240000000a00 */
[-C--:B------:R-:W-:Y:S01]  /*0a90*/  FFMA R13, R8, R5.reuse, R10 ;  /* 0x00000005080d7223 */ /* 0x080fe2000000000a */
[----:B------:R-:W-:Y:S02]  /*0aa0*/  FFMA R4, R9, R5, R4 ;  /* 0x0000000509047223 */ /* 0x000fe40000000004 */
[----:B------:R-:W2:Y:S01]  /*0ab0*/  LDS.128 R8, [R27+0x20] ;  /* 0x000020001b087984 */ /* 0x000ea20000000c00 */
[----:B-1----:R-:W-:-:S03]  /*0ac0*/  FFMA R14, R14, R6, R13 ;  /* 0x000000060e0e7223 */ /* 0x002fc6000000000d */
[----:B------:R-:W1:Y:S01]  /*0ad0*/  LDS.64 R12, [R26+0x60] ;  /* 0x000060001a0c7984 */ /* 0x000e620000000a00 */
[C---:B------:R-:W-:Y:S01]  /*0ae0*/  FFMA R5, R15.reuse, R6, R4 ;  /* 0x000000060f057223 */ /* 0x040fe20000000004 */
[-C--:B------:R-:W-:Y:S02]  /*0af0*/  FFMA R29, R15, R7.reuse, R14 ;  /* 0x000000070f1d7223 */ /* 0x080fe4000000000e */
[----:B------:R-:W3:Y:S01]  /*0b00*/  LDS.64 R14, [R26+0x68] ;  /* 0x000068001a0e7984 */ /* 0x000ee20000000a00 */
[C---:B0-----:R-:W-:Y:S01]  /*0b10*/  FFMA R5, R20.reuse, R7, R5 ;  /* 0x0000000714057223 */ /* 0x041fe20000000005 */
[----:B--2---:R-:W-:-:S03]  /*0b20*/  FFMA R29, R20, R8, R29 ;  /* 0x00000008141d7223 */ /* 0x004fc6000000001d */
[----:B------:R-:W-:Y:S02]  /*0b30*/  FFMA R8, R8, R21, R5 ;  /* 0x0000001508087223 */ /* 0x000fe40000000005 */
[----:B------:R-:W-:Y:S01]  /*0b40*/  LDS.128 R4, [R27+0x30] ;  /* 0x000030001b047984 */ /* 0x000fe20000000c00 */
[-C--:B-1----:R-:W-:Y:S01]  /*0b50*/  FFMA R29, R12, R9.reuse, R29 ;  /* 0x000000090c1d7223 */ /* 0x082fe2000000001d */
[C---:B------:R-:W-:Y:S02]  /*0b60*/  FFMA R21, R13.reuse, R9, R8 ;  /* 0x000000090d157223 */ /* 0x040fe40000000008 */
[----:B------:R-:W0:Y:S01]  /*0b70*/  LDS.64 R8, [R26+0x78] ;  /* 0x000078001a087984 */ /* 0x000e220000000a00 */
[----:B------:R-:W-:-:S03]  /*0b80*/  FFMA R20, R13, R10, R29 ;  /* 0x0000000a0d147223 */ /* 0x000fc6000000001d */
[----:B------:R-:W1:Y:S01]  /*0b90*/  LDS.64 R12, [R26+0x80] ;  /* 0x000080001a0c7984 */ /* 0x000e620000000a00 */
[C---:B---3--:R-:W-:Y:S01]  /*0ba0*/  FFMA R10, R14.reuse, R10, R21 ;  /* 0x0000000a0e0a7223 */ /* 0x048fe20000000015 */
[----:B------:R-:W-:-:S03]  /*0bb0*/  FFMA R21, R14, R11, R20 ;  /* 0x0000000b0e157223 */ /* 0x000fc60000000014 */
[----:B------:R-:W-:Y:S01]  /*0bc0*/  FFMA R15, R15, R11, R10 ;  /* 0x0000000b0f0f7223 */ /* 0x000fe2000000000a */
[----:B0-----:R-:W-:-:S03]  /*0bd0*/  FFMA R8, R8, R4, R21 ;  /* 0x0000000408087223 */ /* 0x001fc60000000015 */
[----:B------:R-:W-:Y:S01]  /*0be0*/  FFMA R15, R4, R9, R15 ;  /* 0x00000009040f7223 */ /* 0x000fe2000000000f */
[----:B------:R-:W0:Y:S01]  /*0bf0*/  LDS.64 R20, [R26+0x90] ;  /* 0x000090001a147984 */ /* 0x000e220000000a00 */
[-C--:B------:R-:W-:Y:S02]  /*0c00*/  FFMA R9, R9, R5.reuse, R8 ;  /* 0x0000000509097223 */ /* 0x080fe40000000008 */
[C---:B-1----:R-:W-:Y:S02]  /*0c10*/  FFMA R14, R12.reuse, R5, R15 ;  /* 0x000000050c0e7223 */ /* 0x042fe4000000000f */
[----:B------:R-:W-:Y:S01]  /*0c20*/  LDS.64 R4, [R26+0x98] ;  /* 0x000098001a047984 */ /* 0x000fe20000000a00 */
[----:B------:R-:W-:-:S03]  /*0c30*/  FFMA R29, R12, R6, R9 ;  /* 0x000000060c1d7223 */ /* 0x000fc60000000009 */
[----:B------:R-:W1:Y:S01]  /*0c40*/  LDS.128 R8, [R27+0x40] ;  /* 0x000040001b087984 */ /* 0x000e620000000c00 */
[----:B------:R-:W-:-:S03]  /*0c50*/  FFMA R6, R13, R6, R14 ;  /* 0x000000060d067223 */ /* 0x000fc6000000000e */
[----:B------:R-:W2:Y:S01]  /*0c60*/  LDS.64 R14, [R26+0xc0] ;  /* 0x0000c0001a0e7984 */ /* 0x000ea20000000a00 */
[-C--:B0-----:R-:W-:Y:S01]  /*0c70*/  FFMA R29, R20, R7.reuse, R29 ;  /* 0x00000007141d7223 */ /* 0x081fe2000000001d */
[----:B------:R-:W-:-:S03]  /*0c80*/  FFMA R7, R21, R7, R6 ;  /* 0x0000000715077223 */ /* 0x000fc60000000006 */
[----:B-1----:R-:W-:Y:S01]  /*0c90*/  FFMA R6, R8, R21, R29 ;  /* 0x0000001508067223 */ /* 0x002fe2000000001d */
[C---:B------:R-:W-:Y:S01]  /*0ca0*/  FFMA R8, R4.reuse, R8, R7 ;  /* 0x0000000804087223 */ /* 0x040fe20000000007 */
[----:B------:R-:W0:Y:S02]  /*0cb0*/  LDS.64 R20, [R26+0xc8] ;  /* 0x0000c8001a147984 */ /* 0x000e240000000a00 */
[-C--:B------:R-:W-:Y:S01]  /*0cc0*/  FFMA R13, R4, R9.reuse, R6 ;  /* 0x00000009040d7223 */ /* 0x080fe20000000006 */
[----:B------:R-:W-:Y:S02]  /*0cd0*/  FFMA R8, R5, R9, R8 ;  /* 0x0000000905087223 */ /* 0x000fe40000000008 */
[----:B------:R-:W1:Y:S01]  /*0ce0*/  LDS.128 R4, [R27+0x50] ;  /* 0x000050001b047984 */ /* 0x000e620000000c00 */
[----:B--2---:R-:W-:-:S03]  /*0cf0*/  FFMA R14, R14, R10, R13 ;  /* 0x0000000a0e0e7223 */ /* 0x004fc6000000000d */
[----:B------:R-:W2:Y:S01]  /*0d00*/  LDS.64 R12, [R26+0xd8] ;  /* 0x0000d8001a0c7984 */ /* 0x000ea20000000a00 */
[C---:B------:R-:W-:Y:S01]  /*0d10*/  FFMA R9, R15.reuse, R10, R8 ;  /* 0x0000000a0f097223 */ /* 0x040fe20000000008 */
[-C--:B------:R-:W-:Y:S02]  /*0d20*/  FFMA R29, R15, R11.reuse, R14 ;  /* 0x0000000b0f1d7223 */ /* 0x080fe4000000000e */
[----:B------:R-:W3:Y:S01]  /*0d30*/  LDS.64 R14, [R26+0xe0] ;  /* 0x0000e0001a0e7984 */ /* 0x000ee20000000a00 */
[C---:B0-----:R-:W-:Y:S01]  /*0d40*/  FFMA R9, R20.reuse, R11, R9 ;  /* 0x0000000b14097223 */ /* 0x041fe20000000009 */
[----:B-1----:R-:W-:-:S03]  /*0d50*/  FFMA R29, R20, R4, R29 ;  /* 0x00000004141d7223 */ /* 0x002fc6000000001d */
[----:B------:R-:W-:Y:S02]  /*0d60*/  FFMA R4, R4, R21, R9 ;  /* 0x0000001504047223 */ /* 0x000fe40000000009 */
[----:B------:R-:W-:Y:S01]  /*0d70*/  LDS.128 R8, [R27+0x60] ;  /* 0x000060001b087984 */ /* 0x000fe20000000c00 */
[-C--:B--2---:R-:W-:Y:S01]  /*0d80*/  FFMA R29, R12, R5.reuse, R29 ;  /* 0x000000050c1d7223 */ /* 0x084fe2000000001d */
        /* <DEDUP_REMOVED lines=288> */
[----:B------:R-:W-:Y:S02]  /*1f90*/  FFMA R7, R8, R5, R15 ;  /* 0x0000000508077223 */ /* 0x000fe4000000000f */
[----:B------:R-:W0:Y:S01]  /*1fa0*/  LDS.64 R14, [R26+0x510] ;  /* 0x000510001a0e7984 */ /* 0x000e220000000a00 */
[-C--:B------:R-:W-:Y:S01]  /*1fb0*/  FFMA R5, R5, R9.reuse, R4 ;  /* 0x0000000905057223 */ /* 0x080fe20000000004 */
        /* <DEDUP_REMOVED lines=48> */
[----:B------:R-:W1:Y:S04]  /*22c0*/  LDS.128 R4, [R27+0x230] ;  /* 0x000230001b047984 */ /* 0x000e680000000c00 */
[----:B------:R-:W3:Y:S01]  /*22d0*/  LDS.64 R8, [R26+0x5d0] ;  /* 0x0005d0001a087984 */ /* 0x000ee20000000a00 */
[----:B--2---:R-:W-:-:S03]  /*22e0*/  FFMA R14, R14, R10, R21 ;  /* 0x0000000a0e0e7223 */ /* 0x004fc60000000015 */
[----:B------:R-:W2:Y:S01]  /*22f0*/  LDS.64 R20, [R26+0x5d8] ;  /* 0x0005d8001a147984 */ /* 0x000ea20000000a00 */
[C---:B------:R-:W-:Y:S01]  /*2300*/  FFMA R29, R15.reuse, R10, R28 ;  /* 0x0000000a0f1d7223 */ /* 0x040fe2000000001c */
[----:B------:R-:W-:Y:S01]  /*2310*/  IADD3 R18, PT, PT, R18, 0x1, RZ ;  /* 0x0000000112127810 */ /* 0x000fe20007ffe0ff */
[----:B------:R-:W-:-:S03]  /*2320*/  FFMA R15, R15, R11, R14 ;  /* 0x0000000b0f0f7223 */ /* 0x000fc6000000000e */
[----:B------:R-:W-:Y:S01]  /*2330*/  ISETP.NE.AND P4, PT, R18, 0x4, PT ;  /* 0x000000041200780c */ /* 0x000fe20003f85270 */
[C---:B0-----:R-:W-:Y:S01]  /*2340*/  FFMA R29, R12.reuse, R11, R29 ;  /* 0x0000000b0c1d7223 */ /* 0x041fe2000000001d */
[----:B-1----:R-:W-:-:S03]  /*2350*/  FFMA R15, R12, R4, R15 ;  /* 0x000000040c0f7223 */ /* 0x002fc6000000000f */
[----:B------:R-:W-:Y:S01]  /*2360*/  FFMA R4, R4, R13, R29 ;  /* 0x0000000d04047223 */ /* 0x000fe2000000001d */
[----:B---3--:R-:W-:-:S03]  /*2370*/  FFMA R15, R8, R5, R15 ;  /* 0x00000005080f7223 */ /* 0x008fc6000000000f */
[C---:B------:R-:W-:Y:S01]  /*2380*/  FFMA R5, R9.reuse, R5, R4 ;  /* 0x0000000509057223 */ /* 0x040fe20000000004 */
[----:B------:R-:W-:-:S03]  /*2390*/  FFMA R4, R9, R6, R15 ;  /* 0x0000000609047223 */ /* 0x000fc6000000000f */
[C---:B--2---:R-:W-:Y:S01]  /*23a0*/  FFMA R6, R20.reuse, R6, R5 ;  /* 0x0000000614067223 */ /* 0x044fe20000000005 */
[----:B------:R-:W-:-:S03]  /*23b0*/  FFMA R20, R20, R7, R4 ;  /* 0x0000000714147223 */ /* 0x000fc60000000004 */
[----:B------:R-:W-:Y:S01]  /*23c0*/  FFMA R21, R21, R7, R6 ;  /* 0x0000000715157223 */ /* 0x000fe20000000006 */
[----:B------:R-:W-:Y:S06]  /*23d0*/  @P4 BRA `(.L_x_24) ;  /* 0xffffffdc00944947 */ /* 0x000fec000383ffff */
[----:B------:R-:W-:Y:S01]  /*23e0*/  LEA R2, R16, R2, 0x3 ;  /* 0x0000000210027211 */ /* 0x000fe200078e18ff */
[----:B------:R-:W0:Y:S04]  /*23f0*/  LDC.64 R4, c[0x0][0x390] ;  /* 0x0000e400ff047b82 */ /* 0x000e280000000a00 */
[----:B------:R-:W-:-:S05]  /*2400*/  IMAD R2, R2, 0xe, R17 ;  /* 0x0000000e02027824 */ /* 0x000fca00078e0211 */
[----:B------:R-:W-:-:S05]  /*2410*/  LEA R3, R2, R3, 0x1 ;  /* 0x0000000302037211 */ /* 0x000fca00078e08ff */
[----:B------:R-:W-:-:S05]  /*2420*/  IMAD R0, R3, 0x7, R0 ;  /* 0x0000000703007824 */ /* 0x000fca00078e0200 */
[----:B------:R-:W-:-:S05]  /*2430*/  LEA R3, R0, R19, 0x2 ;  /* 0x0000001300037211 */ /* 0x000fca00078e10ff */
[----:B0-----:R-:W-:-:S05]  /*2440*/  IMAD.WIDE.U32 R2, R3, 0x4, R4 ;  /* 0x0000000403027825 */ /* 0x001fca00078e0004 */
[----:B------:R-:W-:Y:S04]  /*2450*/  STG.E desc[UR8][R2.64], R20 ;  /* 0x0000001402007986 */ /* 0x000fe8000c101908 */
[----:B------:R-:W-:Y:S01]  /*2460*/  STG.E desc[UR8][R2.64+0x4], R21 ;  /* 0x0000041502007986 */ /* 0x000fe2000c101908 */
[----:B------:R-:W-:Y:S05]  /*2470*/  EXIT ;  /* 0x000000000000794d */ /* 0x000fea0003800000 */
.L_x_25:
        /* <DEDUP_REMOVED lines=16> */
.L_x_27:


//--------------------- .nv.shared._Z6conv2dPfPKfS_ --------------------------
	.section	.nv.shared._Z6conv2dPfPKfS_,"aw",@nobits
	.sectionflags	@""
	.align	16
	.zero		1024


//--------------------- .nv.shared.reserved.0     --------------------------
	.section	.nv.shared.reserved.0,"aw",@nobits
	.weak		__nv_reservedSMEM_offset_0_alias
	.size		__nv_reservedSMEM_offset_0_alias, 0, 64
	.other		__nv_reservedSMEM_offset_0_alias,@"STO_CUDA_RESERVED_SHARED STV_DEFAULT"
__nv_reservedSMEM_offset_0_alias:
	.zero		0
	.zero		64


//--------------------- .nv.shared.default_function_kernel0 --------------------------
	.section	.nv.shared.default_function_kernel0,"aw",@nobits
	.sectionflags	@""
	.align	16
.nv.shared.default_function_kernel0:
	.zero		7168


//--------------------- .nv.constant0._Z6conv2dPfPKfS_ --------------------------
	.section	.nv.constant0._Z6conv2dPfPKfS_,"a",@progbits
	.sectionflags	@""
	.align	4
.nv.constant0._Z6conv2dPfPKfS_:
	.zero		920


//--------------------- .nv.constant0.default_function_kernel0 --------------------------
	.section	.nv.constant0.default_function_kernel0,"a",@progbits
	.sectionflags	@""
	.align	4
.nv.constant0.default_function_kernel0:
	.zero		920


//--------------------- SYMBOLS --------------------------

	.type		.nv.reservedSmem.offset0,@object
	.size		.nv.reservedSmem.offset0,0x4
	.type		.nv.reservedSmem.cap,@object
	.size		.nv.reservedSmem.cap,0x4
